// auto-generated by cutlass_sweep.fmha — config: {"arch": "sm_90", "direction": "fwd", "dtype": "bf16", "head_dim": 80, "mask": "none", "schedule": "tma", "tile_kv": 256, "tile_q": 64}
#include "cutlass/cutlass.h"
#include "cute/tensor.hpp"
#include "cutlass/device_kernel.h"
#include "cutlass/kernel_hardware_info.h"
#include "88_hopper_fmha/collective/fmha_fusion.hpp"
#include "88_hopper_fmha/kernel/fmha_kernel_builder.hpp"

using namespace cute;
using Element = cutlass::bfloat16_t;
using TileShape = Shape<_64, _256, _80>;
using StrideQ = cute::tuple<int, _1, cute::tuple<int, int>>;
using StrideK = cute::tuple<int, _1, cute::tuple<int, int>>;
using StrideV = cute::tuple<int, cute::_1, cute::tuple<int, int>>;

using Kernel = typename cutlass::fmha::kernel::FmhaBuilder<
    Element, float, float,
    TileShape, StrideQ, StrideK, StrideV,
    cutlass::fmha::collective::DefaultFusion,
    cutlass::gemm::KernelTma
  >::Kernel;

auto* _anchor = &cutlass::device_kernel<Kernel>;


// ===== COMPILED SASS (sm_90a) =====

	.target	sm_90a

	.elftype	@"ET_EXEC"


//--------------------- .note.nv.tkinfo           --------------------------
	.section	.note.nv.tkinfo,"",@"SHT_NOTE"
	.sectionflags	@"SHF_NOTE_NV_TKINFO"
	.tkinfo
        /*0018*/ 	.word	0x00000002
        /*0030*/ 	.string	""
        /*0030*/ 	.string	"ptxas"
        /*0030*/ 	.string	"Cuda compilation tools, release 13.0, V13.0.88"
        /*0030*/ 	.string	"Build cuda_13.0.r13.0/compiler.36424714_0"
        /*0030*/ 	.string	"-arch sm_90a -m 64 "



//--------------------- .note.nv.cuinfo           --------------------------
	.section	.note.nv.cuinfo,"",@"SHT_NOTE"
	.sectionflags	@"SHF_NOTE_NV_CUINFO"
        /*0018*/ 	.short	0x0002
        /*001a*/ 	.short	0x005a
        /*001c*/ 	.short	0x0082
	.zero		2


//--------------------- .nv.info                  --------------------------
	.section	.nv.info,"",@"SHT_CUDA_INFO"
	.align	4


	//----- nvinfo : EIATTR_REGCOUNT
	.align		4
        /*0000*/ 	.byte	0x04, 0x2f
        /*0002*/ 	.short	(.L_16 - .L_15)
	.align		4
.L_15:
        /*0004*/ 	.word	index@(_ZN7cutlass13device_kernelINS_4fmha6kernel13FmhaKernelTmaINS1_10collective15FmhaMainloopTmaINS_10bfloat16_tEfN4cute5tupleIJNS7_1CILi64EEENS9_ILi256EEENS9_ILi80EEEEEENS4_13DefaultFusionEJEEENS4_15FmhaFwdEpilogueIS6_fNS8_IJSA_SC_SB_EEEEEJEEEEEvNT_6ParamsE)
        /*0008*/ 	.word	0x000000d4


	//----- nvinfo : EIATTR_FRAME_SIZE
	.align		4
.L_16:
        /*000c*/ 	.byte	0x04, 0x11
        /*000e*/ 	.short	(.L_18 - .L_17)
	.align		4
.L_17:
        /*0010*/ 	.word	index@($__internal_0_$__cuda_sm20_rcp_rn_f32_slowpath)
        /*0014*/ 	.word	0x00000000


	//----- nvinfo : EIATTR_FRAME_SIZE
	.align		4
.L_18:
        /*0018*/ 	.byte	0x04, 0x11
        /*001a*/ 	.short	(.L_20 - .L_19)
	.align		4
.L_19:
        /*001c*/ 	.word	index@(_ZN7cutlass13device_kernelINS_4fmha6kernel13FmhaKernelTmaINS1_10collective15FmhaMainloopTmaINS_10bfloat16_tEfN4cute5tupleIJNS7_1CILi64EEENS9_ILi256EEENS9_ILi80EEEEEENS4_13DefaultFusionEJEEENS4_15FmhaFwdEpilogueIS6_fNS8_IJSA_SC_SB_EEEEEJEEEEEvNT_6ParamsE)
        /*0020*/ 	.word	0x00000000


	//----- nvinfo : EIATTR_MIN_STACK_SIZE
	.align		4
.L_20:
        /*0024*/ 	.byte	0x04, 0x12
        /*0026*/ 	.short	(.L_22 - .L_21)
	.align		4
.L_21:
        /*0028*/ 	.word	index@(_ZN7cutlass13device_kernelINS_4fmha6kernel13FmhaKernelTmaINS1_10collective15FmhaMainloopTmaINS_10bfloat16_tEfN4cute5tupleIJNS7_1CILi64EEENS9_ILi256EEENS9_ILi80EEEEEENS4_13DefaultFusionEJEEENS4_15FmhaFwdEpilogueIS6_fNS8_IJSA_SC_SB_EEEEEJEEEEEvNT_6ParamsE)
        /*002c*/ 	.word	0x00000000
.L_22:


//--------------------- .nv.compat                --------------------------
	.section	.nv.compat,"",@"SHT_CUDA_COMPAT_INFO"
	.align	4
        /*0000*/ 	.byte	0x02, 0x09, 0x01, 0x00, 0x02, 0x02, 0x04, 0x00, 0x02, 0x05, 0x05, 0x00, 0x03, 0x07, 0x01, 0x01
        /*0010*/ 	.byte	0x02, 0x03, 0x01, 0x00, 0x02, 0x06, 0x01, 0x00, 0x04, 0x0b, 0x08, 0x00, 0x00, 0x00, 0x00, 0x00
        /*0020*/ 	.byte	0x00, 0x00, 0x00, 0x00


//--------------------- .nv.info._ZN7cutlass13device_kernelINS_4fmha6kernel13FmhaKernelTmaINS1_10collective15FmhaMainloopTmaINS_10bfloat16_tEfN4cute5tupleIJNS7_1CILi64EEENS9_ILi256EEENS9_ILi80EEEEEENS4_13DefaultFusionEJEEENS4_15FmhaFwdEpilogueIS6_fNS8_IJSA_SC_SB_EEEEEJEEEEEvNT_6ParamsE --------------------------
	.section	.nv.info._ZN7cutlass13device_kernelINS_4fmha6kernel13FmhaKernelTmaINS1_10collective15FmhaMainloopTmaINS_10bfloat16_tEfN4cute5tupleIJNS7_1CILi64EEENS9_ILi256EEENS9_ILi80EEEEEENS4_13DefaultFusionEJEEENS4_15FmhaFwdEpilogueIS6_fNS8_IJSA_SC_SB_EEEEEJEEEEEvNT_6ParamsE,"",@"SHT_CUDA_INFO"
	.sectionflags	@""
	.align	4


	//----- nvinfo : EIATTR_CUDA_API_VERSION
	.align		4
        /*0000*/ 	.byte	0x04, 0x37
        /*0002*/ 	.short	(.L_24 - .L_23)
.L_23:
        /*0004*/ 	.word	0x00000082


	//----- nvinfo : EIATTR_KPARAM_INFO
	.align		4
.L_24:
        /*0008*/ 	.byte	0x04, 0x17
        /*000a*/ 	.short	(.L_26 - .L_25)
.L_25:
        /*000c*/ 	.word	0x00000000
        /*0010*/ 	.short	0x0000
        /*0012*/ 	.short	0x0070
        /*0014*/ 	.byte	0x00, 0xf0, 0x01, 0x20


	//----- nvinfo : EIATTR_SPARSE_MMA_MASK
	.align		4
.L_26:
        /*0018*/ 	.byte	0x03, 0x50
        /*001a*/ 	.short	0x0000


	//----- nvinfo : EIATTR_MAXREG_COUNT
	.align		4
        /*001c*/ 	.byte	0x03, 0x1b
        /*001e*/ 	.short	0x00ff


	//----- nvinfo : EIATTR_NUM_BARRIERS
	.align		4
        /*0020*/ 	.byte	0x02, 0x4c
        /*0022*/ 	.byte	0x02
	.zero		1


	//----- nvinfo : EIATTR_EXTERNS
	.align		4
        /*0024*/ 	.byte	0x04, 0x0f
        /*0026*/ 	.short	(.L_28 - .L_27)


	//   ....[0]....
	.align		4
.L_27:
        /*0028*/ 	.word	index@(__assertfail)


	//----- nvinfo : EIATTR_MERCURY_ISA_VERSION
	.align		4
.L_28:
        /*002c*/ 	.byte	0x03, 0x5f
        /*002e*/ 	.short	0x0101


	//----- nvinfo : EIATTR_COOP_GROUP_MASK_REGIDS
	.align		4
        /*0030*/ 	.byte	0x04, 0x29
        /*0032*/ 	.short	(.L_30 - .L_29)


	//   ....[0]....
.L_29:
        /*0034*/ 	.word	0xffffffff


	//   ....[1]....
        /*0038*/ 	.word	0xffffffff


	//   ....[2]....
        /*003c*/ 	.word	0xffffffff


	//   ....[3]....
        /*0040*/ 	.word	0xffffffff


	//   ....[4]....
        /*0044*/ 	.word	0xffffffff


	//   ....[5]....
        /*0048*/ 	.word	0xffffffff


	//   ....[6]....
        /*004c*/ 	.word	0xffffffff


	//   ....[7]....
        /*0050*/ 	.word	0xffffffff


	//   ....[8]....
        /*0054*/ 	.word	0xffffffff


	//   ....[9]....
        /*0058*/ 	.word	0xffffffff


	//   ....[10]....
        /*005c*/ 	.word	0xffffffff


	//   ....[11]....
        /*0060*/ 	.word	0xffffffff


	//   ....[12]....
        /*0064*/ 	.word	0xffffffff


	//   ....[13]....
        /*0068*/ 	.word	0xffffffff


	//   ....[14]....
        /*006c*/ 	.word	0xffffffff


	//   ....[15]....
        /*0070*/ 	.word	0xffffffff


	//   ....[16]....
        /*0074*/ 	.word	0xffffffff


	//----- nvinfo : EIATTR_COOP_GROUP_INSTR_OFFSETS
	.align		4
.L_30:
        /*0078*/ 	.byte	0x04, 0x28
        /*007a*/ 	.short	(.L_32 - .L_31)


	//   ....[0]....
.L_31:
        /*007c*/ 	.word	0x00000050


	//   ....[1]....
        /*0080*/ 	.word	0x00000140


	//   ....[2]....
        /*0084*/ 	.word	0x00000270


	//   ....[3]....
        /*0088*/ 	.word	0x00000410


	//   ....[4]....
        /*008c*/ 	.word	0x000005b0


	//   ....[5]....
        /*0090*/ 	.word	0x00002720


	//   ....[6]....
        /*0094*/ 	.word	0x000027b0


	//   ....[7]....
        /*0098*/ 	.word	0x00002800


	//   ....[8]....
        /*009c*/ 	.word	0x000028c0


	//   ....[9]....
        /*00a0*/ 	.word	0x00008d60


	//   ....[10]....
        /*00a4*/ 	.word	0x00008d90


	//   ....[11]....
        /*00a8*/ 	.word	0x00008de0


	//   ....[12]....
        /*00ac*/ 	.word	0x00008df0


	//   ....[13]....
        /*00b0*/ 	.word	0x0000f230


	//   ....[14]....
        /*00b4*/ 	.word	0x0000f270


	//   ....[15]....
        /*00b8*/ 	.word	0x0000f2b0


	//   ....[16]....
        /*00bc*/ 	.word	0x0000f2c0


	//----- nvinfo : EIATTR_SYSCALL_OFFSETS
	.align		4
.L_32:
        /*00c0*/ 	.byte	0x04, 0x46
        /*00c2*/ 	.short	(.L_34 - .L_33)


	//   ....[0]....
.L_33:
        /*00c4*/ 	.word	0x0000fca0


	//   ....[1]....
        /*00c8*/ 	.word	0x0000fdc0


	//----- nvinfo : EIATTR_MBARRIER_INSTR_OFFSETS
	.align		4
.L_34:
        /*00cc*/ 	.byte	0x04, 0x39
        /*00ce*/ 	.short	(.L_36 - .L_35)


	//   ....[0]....
.L_35:
        /*00d0*/ 	.word	0x00000240
        /*00d4*/ 	.word	0x000000ff
        /*00d8*/ 	.word	0x0002a840
        /*00dc*/ 	.short	0x0100
        /*00de*/ 	.byte	0x08
	.zero		1


	//   ....[1]....
        /*00e0*/ 	.word	0x00000250
        /*00e4*/ 	.word	0x000000ff
        /*00e8*/ 	.word	0x0002a848
        /*00ec*/ 	.short	0x0100
        /*00ee*/ 	.byte	0x08
	.zero		1


	//   ....[2]....
        /*00f0*/ 	.word	0x00000380
        /*00f4*/ 	.word	0x000000ff
        /*00f8*/ 	.word	0x0002a800
        /*00fc*/ 	.short	0x0100
        /*00fe*/ 	.byte	0x08
	.zero		1


	//   ....[3]....
        /*0100*/ 	.word	0x00000390
        /*0104*/ 	.word	0x000000ff
        /*0108*/ 	.word	0x0002a820
        /*010c*/ 	.short	0x0100
        /*010e*/ 	.byte	0x08
	.zero		1


	//   ....[4]....
        /*0110*/ 	.word	0x000003a0
        /*0114*/ 	.word	0x000000ff
        /*0118*/ 	.word	0x0002a808
        /*011c*/ 	.short	0x0100
        /*011e*/ 	.byte	0x08
	.zero		1


	//   ....[5]....
        /*0120*/ 	.word	0x000003b0
        /*0124*/ 	.word	0x000000ff
        /*0128*/ 	.word	0x0002a828
        /*012c*/ 	.short	0x0100
        /*012e*/ 	.byte	0x08
	.zero		1


	//   ....[6]....
        /*0130*/ 	.word	0x000003c0
        /*0134*/ 	.word	0x000000ff
        /*0138*/ 	.word	0x0002a810
        /*013c*/ 	.short	0x0100
        /*013e*/ 	.byte	0x08
	.zero		1


	//   ....[7]....
        /*0140*/ 	.word	0x000003d0
        /*0144*/ 	.word	0x000000ff
        /*0148*/ 	.word	0x0002a830
        /*014c*/ 	.short	0x0100
        /*014e*/ 	.byte	0x08
	.zero		1


	//   ....[8]....
        /*0150*/ 	.word	0x000003e0
        /*0154*/ 	.word	0x000000ff
        /*0158*/ 	.word	0x0002a818
        /*015c*/ 	.short	0x0100
        /*015e*/ 	.byte	0x08
	.zero		1


	//   ....[9]....
        /*0160*/ 	.word	0x000003f0
        /*0164*/ 	.word	0x000000ff
        /*0168*/ 	.word	0x0002a838
        /*016c*/ 	.short	0x0100
        /*016e*/ 	.byte	0x08
	.zero		1


	//   ....[10]....
        /*0170*/ 	.word	0x00000520
        /*0174*/ 	.word	0x000000ff
        /*0178*/ 	.word	0x0002a850
        /*017c*/ 	.short	0x0100
        /*017e*/ 	.byte	0x08
	.zero		1


	//   ....[11]....
        /*0180*/ 	.word	0x00000530
        /*0184*/ 	.word	0x000000ff
        /*0188*/ 	.word	0x0002a870
        /*018c*/ 	.short	0x0100
        /*018e*/ 	.byte	0x08
	.zero		1


	//   ....[12]....
        /*0190*/ 	.word	0x00000540
        /*0194*/ 	.word	0x000000ff
        /*0198*/ 	.word	0x0002a858
        /*019c*/ 	.short	0x0100
        /*019e*/ 	.byte	0x08
	.zero		1


	//   ....[13]....
        /*01a0*/ 	.word	0x00000550
        /*01a4*/ 	.word	0x000000ff
        /*01a8*/ 	.word	0x0002a878
        /*01ac*/ 	.short	0x0100
        /*01ae*/ 	.byte	0x08
	.zero		1


	//   ....[14]....
        /*01b0*/ 	.word	0x00000560
        /*01b4*/ 	.word	0x000000ff
        /*01b8*/ 	.word	0x0002a860
        /*01bc*/ 	.short	0x0100
        /*01be*/ 	.byte	0x08
	.zero		1


	//   ....[15]....
        /*01c0*/ 	.word	0x00000570
        /*01c4*/ 	.word	0x000000ff
        /*01c8*/ 	.word	0x0002a880
        /*01cc*/ 	.short	0x0100
        /*01ce*/ 	.byte	0x08
	.zero		1


	//   ....[16]....
        /*01d0*/ 	.word	0x00000580
        /*01d4*/ 	.word	0x000000ff
        /*01d8*/ 	.word	0x0002a868
        /*01dc*/ 	.short	0x0100
        /*01de*/ 	.byte	0x08
	.zero		1


	//   ....[17]....
        /*01e0*/ 	.word	0x00000590
        /*01e4*/ 	.word	0x000000ff
        /*01e8*/ 	.word	0x0002a888
        /*01ec*/ 	.short	0x0100
        /*01ee*/ 	.byte	0x08
	.zero		1


	//   ....[18]....
        /*01f0*/ 	.word	0x000006c0
        /*01f4*/ 	.word	0x00000003
        /*01f8*/ 	.word	0x0002a848
        /*01fc*/ 	.short	0x010a
        /*01fe*/ 	.byte	0x3f
	.zero		1


	//   ....[19]....
        /*0200*/ 	.word	0x00000b20
        /*0204*/ 	.word	0x00000003
        /*0208*/ 	.word	0x0002a820
        /*020c*/ 	.short	0x010a
        /*020e*/ 	.byte	0x3f
	.zero		1


	//   ....[20]....
        /*0210*/ 	.word	0x00000e50
        /*0214*/ 	.word	0x00000000
        /*0218*/ 	.word	0x0002a820
        /*021c*/ 	.short	0x010a
        /*021e*/ 	.byte	0x3f
	.zero		1


	//   ....[21]....
        /*0220*/ 	.word	0x00001230
        /*0224*/ 	.word	0x00000002
        /*0228*/ 	.word	0x0002a820
        /*022c*/ 	.short	0x010a
        /*022e*/ 	.byte	0x3f
	.zero		1


	//   ....[22]....
        /*0230*/ 	.word	0x000015c0
        /*0234*/ 	.word	0x00000003
        /*0238*/ 	.word	0x0002a820
        /*023c*/ 	.short	0x010a
        /*023e*/ 	.byte	0x3f
	.zero		1


	//   ....[23]....
        /*0240*/ 	.word	0x000019b0
        /*0244*/ 	.word	0x00000002
        /*0248*/ 	.word	0x0002a840
        /*024c*/ 	.short	0x010a
        /*024e*/ 	.byte	0x3f
	.zero		1


	//   ....[24]....
        /*0250*/ 	.word	0x000019d0
        /*0254*/ 	.word	0x00000002
        /*0258*/ 	.word	0x0002a800
        /*025c*/ 	.short	0x010a
        /*025e*/ 	.byte	0x3f
	.zero		1


	//   ....[25]....
        /*0260*/ 	.word	0x00004500
        /*0264*/ 	.word	0x00000002
        /*0268*/ 	.word	0x0002a808
        /*026c*/ 	.short	0x010a
        /*026e*/ 	.byte	0x3f
	.zero		1


	//   ....[26]....
        /*0270*/ 	.word	0x00007d70
        /*0274*/ 	.word	0x0000000b
        /*0278*/ 	.word	0x00000000
        /*027c*/ 	.short	0x0101
        /*027e*/ 	.byte	0x3f
	.zero		1


	//   ....[27]....
        /*0280*/ 	.word	0x00007e10
        /*0284*/ 	.word	0x00000019
        /*0288*/ 	.word	0x0002a800
        /*028c*/ 	.short	0x010a
        /*028e*/ 	.byte	0x3f
	.zero		1


	//   ....[28]....
        /*0290*/ 	.word	0x00008140
        /*0294*/ 	.word	0x00000000
        /*0298*/ 	.word	0x0002a820
        /*029c*/ 	.short	0x010a
        /*029e*/ 	.byte	0x3f
	.zero		1


	//   ....[29]....
        /*02a0*/ 	.word	0x00008da0
        /*02a4*/ 	.word	0x00000016
        /*02a8*/ 	.word	0x00000000
        /*02ac*/ 	.short	0x0101
        /*02ae*/ 	.byte	0x3f
	.zero		1


	//   ....[30]....
        /*02b0*/ 	.word	0x00008db0
        /*02b4*/ 	.word	0x000000c5
        /*02b8*/ 	.word	0x0002a800
        /*02bc*/ 	.short	0x010a
        /*02be*/ 	.byte	0x3f
	.zero		1


	//   ....[31]....
        /*02c0*/ 	.word	0x0000ed20
        /*02c4*/ 	.word	0x0000000b
        /*02c8*/ 	.word	0x00000000
        /*02cc*/ 	.short	0x0101
        /*02ce*/ 	.byte	0x3f
	.zero		1


	//   ....[32]....
        /*02d0*/ 	.word	0x0000eda0
        /*02d4*/ 	.word	0x0000000b
        /*02d8*/ 	.word	0x0002a820
        /*02dc*/ 	.short	0x010a
        /*02de*/ 	.byte	0x3f
	.zero		1


	//   ....[33]....
        /*02e0*/ 	.word	0x00010a80
        /*02e4*/ 	.word	0x00000003
        /*02e8*/ 	.word	0x0002a848
        /*02ec*/ 	.short	0x010a
        /*02ee*/ 	.byte	0x3f
	.zero		1


	//   ....[34]....
        /*02f0*/ 	.word	0x00010ad0
        /*02f4*/ 	.word	0x00000003
        /*02f8*/ 	.word	0x0002a820
        /*02fc*/ 	.short	0x010a
        /*02fe*/ 	.byte	0x3f
	.zero		1


	//   ....[35]....
        /*0300*/ 	.word	0x00010b20
        /*0304*/ 	.word	0x00000000
        /*0308*/ 	.word	0x0002a820
        /*030c*/ 	.short	0x010a
        /*030e*/ 	.byte	0x3f
	.zero		1


	//   ....[36]....
        /*0310*/ 	.word	0x00010b70
        /*0314*/ 	.word	0x00000002
        /*0318*/ 	.word	0x0002a820
        /*031c*/ 	.short	0x010a
        /*031e*/ 	.byte	0x3f
	.zero		1


	//   ....[37]....
        /*0320*/ 	.word	0x00010bc0
        /*0324*/ 	.word	0x00000003
        /*0328*/ 	.word	0x0002a820
        /*032c*/ 	.short	0x010a
        /*032e*/ 	.byte	0x3f
	.zero		1


	//   ....[38]....
        /*0330*/ 	.word	0x00010c10
        /*0334*/ 	.word	0x00000002
        /*0338*/ 	.word	0x0002a840
        /*033c*/ 	.short	0x010a
        /*033e*/ 	.byte	0x3f
	.zero		1


	//   ....[39]....
        /*0340*/ 	.word	0x00010c60
        /*0344*/ 	.word	0x00000002
        /*0348*/ 	.word	0x0002a800
        /*034c*/ 	.short	0x010a
        /*034e*/ 	.byte	0x3f
	.zero		1


	//   ....[40]....
        /*0350*/ 	.word	0x00010cb0
        /*0354*/ 	.word	0x00000002
        /*0358*/ 	.word	0x0002a808
        /*035c*/ 	.short	0x010a
        /*035e*/ 	.byte	0x3f
	.zero		1


	//   ....[41]....
        /*0360*/ 	.word	0x00010d00
        /*0364*/ 	.word	0x00000019
        /*0368*/ 	.word	0x0002a800
        /*036c*/ 	.short	0x010a
        /*036e*/ 	.byte	0x3f
	.zero		1


	//   ....[42]....
        /*0370*/ 	.word	0x00010d50
        /*0374*/ 	.word	0x00000000
        /*0378*/ 	.word	0x0002a820
        /*037c*/ 	.short	0x010a
        /*037e*/ 	.byte	0x3f
	.zero		1


	//   ....[43]....
        /*0380*/ 	.word	0x00010da0
        /*0384*/ 	.word	0x000000c5
        /*0388*/ 	.word	0x0002a800
        /*038c*/ 	.short	0x010a
        /*038e*/ 	.byte	0x3f
	.zero		1


	//   ....[44]....
        /*0390*/ 	.word	0x00010df0
        /*0394*/ 	.word	0x0000000b
        /*0398*/ 	.word	0x0002a820
        /*039c*/ 	.short	0x010a
        /*039e*/ 	.byte	0x3f
	.zero		1


	//----- nvinfo : EIATTR_NUM_MBARRIERS
	.align		4
.L_36:
        /*03a0*/ 	.byte	0x03, 0x38
        /*03a2*/ 	.short	0x0012


	//----- nvinfo : EIATTR_EXIT_INSTR_OFFSETS
	.align		4
        /*03a4*/ 	.byte	0x04, 0x1c
        /*03a6*/ 	.short	(.L_38 - .L_37)


	//   ....[0]....
.L_37:
        /*03a8*/ 	.word	0x00010a70


	//----- nvinfo : EIATTR_MAX_THREADS
	.align		4
.L_38:
        /*03ac*/ 	.byte	0x04, 0x05
        /*03ae*/ 	.short	(.L_40 - .L_39)
.L_39:
        /*03b0*/ 	.word	0x00000080
        /*03b4*/ 	.word	0x00000001
        /*03b8*/ 	.word	0x00000001


	//----- nvinfo : EIATTR_CRS_STACK_SIZE
	.align		4
.L_40:
        /*03bc*/ 	.byte	0x04, 0x1e
        /*03be*/ 	.short	(.L_42 - .L_41)
.L_41:
        /*03c0*/ 	.word	0x00000000


	//----- nvinfo : EIATTR_CBANK_PARAM_SIZE
	.align		4
.L_42:
        /*03c4*/ 	.byte	0x03, 0x19
        /*03c6*/ 	.short	0x0870


	//----- nvinfo : EIATTR_PARAM_CBANK
	.align		4
        /*03c8*/ 	.byte	0x04, 0x0a
        /*03ca*/ 	.short	(.L_44 - .L_43)
	.align		4
.L_43:
        /*03cc*/ 	.word	index@(.nv.constant0._ZN7cutlass13device_kernelINS_4fmha6kernel13FmhaKernelTmaINS1_10collective15FmhaMainloopTmaINS_10bfloat16_tEfN4cute5tupleIJNS7_1CILi64EEENS9_ILi256EEENS9_ILi80EEEEEENS4_13DefaultFusionEJEEENS4_15FmhaFwdEpilogueIS6_fNS8_IJSA_SC_SB_EEEEEJEEEEEvNT_6ParamsE)
        /*03d0*/ 	.short	0x0210
        /*03d2*/ 	.short	0x0870


	//----- nvinfo : EIATTR_SW_WAR
	.align		4
.L_44:
        /*03d4*/ 	.byte	0x04, 0x36
        /*03d6*/ 	.short	(.L_46 - .L_45)
.L_45:
        /*03d8*/ 	.word	0x00000008
.L_46:


//--------------------- .nv.callgraph             --------------------------
	.section	.nv.callgraph,"",@"SHT_CUDA_CALLGRAPH"
	.align	4
	.sectionentsize	8
	.align		4
        /*0000*/ 	.word	0x00000000
	.align		4
        /*0004*/ 	.word	0xffffffff
	.align		4
        /*0008*/ 	.word	index@(_ZN7cutlass13device_kernelINS_4fmha6kernel13FmhaKernelTmaINS1_10collective15FmhaMainloopTmaINS_10bfloat16_tEfN4cute5tupleIJNS7_1CILi64EEENS9_ILi256EEENS9_ILi80EEEEEENS4_13DefaultFusionEJEEENS4_15FmhaFwdEpilogueIS6_fNS8_IJSA_SC_SB_EEEEEJEEEEEvNT_6ParamsE)
	.align		4
        /*000c*/ 	.word	index@(__assertfail)
	.align		4
        /*0010*/ 	.word	0x00000000
	.align		4
        /*0014*/ 	.word	0xfffffffe
	.align		4
        /*0018*/ 	.word	0x00000000
	.align		4
        /*001c*/ 	.word	0xfffffffd
	.align		4
        /*0020*/ 	.word	0x00000000
	.align		4
        /*0024*/ 	.word	0xfffffffc


//--------------------- .nv.constant4             --------------------------
	.section	.nv.constant4,"a",@progbits
	.align	8
	.align		8
.nv.constant4:
        /*0000*/ 	.dword	__assertfail
	.align		8
        /*0008*/ 	.dword	__unnamed_1
	.align		8
        /*0010*/ 	.dword	__unnamed_2
	.align		8
        /*0018*/ 	.dword	_ZN39_INTERNAL_976e3564_4_k_cu_3d071898_27964cuda3std3__45__cpo5beginE
	.align		8
        /*0020*/ 	.dword	_ZN39_INTERNAL_976e3564_4_k_cu_3d071898_27964cuda3std3__45__cpo3endE
	.align		8
        /*0028*/ 	.dword	_ZN39_INTERNAL_976e3564_4_k_cu_3d071898_27964cuda3std3__45__cpo6cbeginE
	.align		8
        /*0030*/ 	.dword	_ZN39_INTERNAL_976e3564_4_k_cu_3d071898_27964cuda3std3__45__cpo4cendE
	.align		8
        /*0038*/ 	.dword	_ZN39_INTERNAL_976e3564_4_k_cu_3d071898_27964cuda3std3__441_GLOBAL__N__976e3564_4_k_cu_3d071898_27966ignoreE
	.align		8
        /*0040*/ 	.dword	_ZN39_INTERNAL_976e3564_4_k_cu_3d071898_27964cuda3std3__419piecewise_constructE
	.align		8
        /*0048*/ 	.dword	_ZN39_INTERNAL_976e3564_4_k_cu_3d071898_27964cuda3std3__48in_placeE
	.align		8
        /*0050*/ 	.dword	_ZN39_INTERNAL_976e3564_4_k_cu_3d071898_27964cuda3std6ranges3__45__cpo4swapE
	.align		8
        /*0058*/ 	.dword	_ZN39_INTERNAL_976e3564_4_k_cu_3d071898_27964cuda3std6ranges3__45__cpo9iter_moveE
	.align		8
        /*0060*/ 	.dword	_ZN39_INTERNAL_976e3564_4_k_cu_3d071898_27964cute7productE
	.align		8
        /*0068*/ 	.dword	_ZN39_INTERNAL_976e3564_4_k_cu_3d071898_27964cute1_E
	.align		8
        /*0070*/ 	.dword	$str$23
	.align		8
        /*0078*/ 	.dword	$str$24


//--------------------- .text._ZN7cutlass13device_kernelINS_4fmha6kernel13FmhaKernelTmaINS1_10collective15FmhaMainloopTmaINS_10bfloat16_tEfN4cute5tupleIJNS7_1CILi64EEENS9_ILi256EEENS9_ILi80EEEEEENS4_13DefaultFusionEJEEENS4_15FmhaFwdEpilogueIS6_fNS8_IJSA_SC_SB_EEEEEJEEEEEvNT_6ParamsE --------------------------
	.section	.text._ZN7cutlass13device_kernelINS_4fmha6kernel13FmhaKernelTmaINS1_10collective15FmhaMainloopTmaINS_10bfloat16_tEfN4cute5tupleIJNS7_1CILi64EEENS9_ILi256EEENS9_ILi80EEEEEENS4_13DefaultFusionEJEEENS4_15FmhaFwdEpilogueIS6_fNS8_IJSA_SC_SB_EEEEEJEEEEEvNT_6ParamsE,"ax",@progbits
	.align	128
.text._ZN7cutlass13device_kernelINS_4fmha6kernel13FmhaKernelTmaINS1_10collective15FmhaMainloopTmaINS_10bfloat16_tEfN4cute5tupleIJNS7_1CILi64EEENS9_ILi256EEENS9_ILi80EEEEEENS4_13DefaultFusionEJEEENS4_15FmhaFwdEpilogueIS6_fNS8_IJSA_SC_SB_EEEEEJEEEEEvNT_6ParamsE:
        .type           _ZN7cutlass13device_kernelINS_4fmha6kernel13FmhaKernelTmaINS1_10collective15FmhaMainloopTmaINS_10bfloat16_tEfN4cute5tupleIJNS7_1CILi64EEENS9_ILi256EEENS9_ILi80EEEEEENS4_13DefaultFusionEJEEENS4_15FmhaFwdEpilogueIS6_fNS8_IJSA_SC_SB_EEEEEJEEEEEvNT_6ParamsE,@function
        .size           _ZN7cutlass13device_kernelINS_4fmha6kernel13FmhaKernelTmaINS1_10collective15FmhaMainloopTmaINS_10bfloat16_tEfN4cute5tupleIJNS7_1CILi64EEENS9_ILi256EEENS9_ILi80EEEEEENS4_13DefaultFusionEJEEENS4_15FmhaFwdEpilogueIS6_fNS8_IJSA_SC_SB_EEEEEJEEEEEvNT_6ParamsE,(.L_x_82 - _ZN7cutlass13device_kernelINS_4fmha6kernel13FmhaKernelTmaINS1_10collective15FmhaMainloopTmaINS_10bfloat16_tEfN4cute5tupleIJNS7_1CILi64EEENS9_ILi256EEENS9_ILi80EEEEEENS4_13DefaultFusionEJEEENS4_15FmhaFwdEpilogueIS6_fNS8_IJSA_SC_SB_EEEEEJEEEEEvNT_6ParamsE)
        .other          _ZN7cutlass13device_kernelINS_4fmha6kernel13FmhaKernelTmaINS1_10collective15FmhaMainloopTmaINS_10bfloat16_tEfN4cute5tupleIJNS7_1CILi64EEENS9_ILi256EEENS9_ILi80EEEEEENS4_13DefaultFusionEJEEENS4_15FmhaFwdEpilogueIS6_fNS8_IJSA_SC_SB_EEEEEJEEEEEvNT_6ParamsE,@"STO_CUDA_ENTRY STV_DEFAULT"
_ZN7cutlass13device_kernelINS_4fmha6kernel13FmhaKernelTmaINS1_10collective15FmhaMainloopTmaINS_10bfloat16_tEfN4cute5tupleIJNS7_1CILi64EEENS9_ILi256EEENS9_ILi80EEEEEENS4_13DefaultFusionEJEEENS4_15FmhaFwdEpilogueIS6_fNS8_IJSA_SC_SB_EEEEEJEEEEEvNT_6ParamsE:
[----:B------:R-:W1:Y:S01]  /*0000*/  LDC R1, c[0x0][0x28] ;  /* 0x00000a00ff017b82 */ /* 0x000e620000000800 */
[----:B------:R-:W2:Y:S01]  /*0010*/  S2R R17, SR_TID.X ;  /* 0x0000000000117919 */ /* 0x000ea20000002100 */
[----:B------:R-:W-:Y:S01]  /*0020*/  ELECT P0, URZ, PT ;  /* 0x00000000003f782f */ /* 0x000fe20003800000 */
[----:B------:R-:W-:Y:S01]  /*0030*/  BSSY B0, `(.L_x_0) ;  /* 0x0000010000007945 */ /* 0x000fe20003800000 */
[----:B--2---:R-:W-:-:S05]  /*0040*/  SHF.R.U32.HI R8, RZ, 0x5, R17 ;  /* 0x00000005ff087819 */ /* 0x004fca0000011611 */
[----:B------:R-:W2:Y:S02]  /*0050*/  SHFL.IDX PT, R0, R8, RZ, 0x1f ;  /* 0x00001fff08007589 */ /* 0x000ea400000e0000 */
[----:B--2---:R-:W-:-:S13]  /*0060*/  ISETP.NE.OR P0, PT, R0, RZ, !P0 ;  /* 0x000000ff0000720c */ /* 0x004fda0004705670 */
[----:B-1----:R-:W-:Y:S05]  /*0070*/  @P0 BRA `(.L_x_1) ;  /* 0x00000000002c0947 */ /* 0x002fea0003800000 */
[----:B------:R-:W-:Y:S02]  /*0080*/  ULDC.64 UR4, c[0x0][0x198] ;  /* 0x0000660000047ab9 */ /* 0x000fe40000000a00 */
[----:B------:R-:W-:Y:S02]  /*0090*/  UIADD3 UR6, UP0, UR4, 0xf0, URZ ;  /* 0x000000f004067890 */ /* 0x000fe4000ff1e03f */
[----:B------:R-:W-:Y:S02]  /*00a0*/  UIADD3 UR8, UP1, UR4, 0x1f0, URZ ;  /* 0x000001f004087890 */ /* 0x000fe4000ff3e03f */
[----:B------:R-:W-:Y:S02]  /*00b0*/  UIADD3 UR4, UP2, UR4, 0x2f0, URZ ;  /* 0x000002f004047890 */ /* 0x000fe4000ff5e03f */
[----:B------:R-:W-:Y:S02]  /*00c0*/  UIADD3.X UR7, URZ, UR5, URZ, UP0, !UPT ;  /* 0x000000053f077290 */ /* 0x000fe400087fe43f */
[----:B------:R-:W-:-:S02]  /*00d0*/  UIADD3.X UR9, URZ, UR5, URZ, UP1, !UPT ;  /* 0x000000053f097290 */ /* 0x000fc40008ffe43f */
[----:B------:R-:W-:-:S05]  /*00e0*/  UIADD3.X UR5, URZ, UR5, URZ, UP2, !UPT ;  /* 0x000000053f057290 */ /* 0x000fca00097fe43f */
[----:B------:R1:W-:Y:S02]  /*00f0*/  UTMACCTL.PF [UR6] ;  /* 0x00000000060079b9 */ /* 0x0003e40008040000 */
[----:B------:R1:W-:Y:S02]  /*0100*/  UTMACCTL.PF [UR8] ;  /* 0x00000000080079b9 */ /* 0x0003e40008040000 */
[----:B------:R1:W-:Y:S02]  /*0110*/  UTMACCTL.PF [UR4] ;  /* 0x00000000040079b9 */ /* 0x0003e40008040000 */
[----:B-1----:R-:W-:Y:S01]  /*0120*/  NOP ;  /* 0x0000000000007918 */ /* 0x002fe20000000000 */
.L_x_1:
[----:B------:R-:W-:Y:S05]  /*0130*/  BSYNC B0 ;  /* 0x0000000000007941 */ /* 0x000fea0003800000 */
.L_x_0:
[----:B------:R-:W1:Y:S02]  /*0140*/  SHFL.IDX PT, R0, R8, RZ, 0x1f ;  /* 0x00001fff08007589 */ /* 0x000e6400000e0000 */
[----:B-1----:R-:W-:-:S13]  /*0150*/  ISETP.NE.AND P0, PT, R0, RZ, PT ;  /* 0x000000ff0000720c */ /* 0x002fda0003f05270 */
[----:B------:R-:W-:Y:S05]  /*0160*/  @P0 BRA `(.L_x_2) ;  /* 0x0000000000400947 */ /* 0x000fea0003800000 */
[----:B------:R-:W1:Y:S01]  /*0170*/  S2UR UR8, SR_CgaCtaId ;  /* 0x00000000000879c3 */ /* 0x000e620000008800 */
[----:B------:R-:W-:Y:S01]  /*0180*/  UMOV UR4, 0x400 ;  /* 0x0000040000047882 */ /* 0x000fe20000000000 */
[----:B------:R-:W-:Y:S01]  /*0190*/  UMOV UR5, 0x1 ;  /* 0x0000000100057882 */ /* 0x000fe20000000000 */
[----:B------:R-:W-:Y:S01]  /*01a0*/  UMOV UR6, 0x80 ;  /* 0x0000008000067882 */ /* 0x000fe20000000000 */
[----:B------:R-:W-:Y:S01]  /*01b0*/  ELECT P0, URZ, PT ;  /* 0x00000000003f782f */ /* 0x000fe20003800000 */
[----:B------:R-:W-:-:S04]  /*01c0*/  UIADD3 UR6, -UR6, 0x100000, URZ ;  /* 0x0010000006067890 */ /* 0x000fc8000fffe13f */
[----:B------:R-:W-:Y:S02]  /*01d0*/  USHF.L.U32 UR7, UR6, 0xb, URZ ;  /* 0x0000000b06077899 */ /* 0x000fe4000800063f */
[----:B------:R-:W-:Y:S02]  /*01e0*/  USHF.L.U32 UR6, UR6, 0x1, URZ ;  /* 0x0000000106067899 */ /* 0x000fe4000800063f */
[----:B-1----:R-:W-:Y:S02]  /*01f0*/  ULEA UR8, UR8, UR4, 0x18 ;  /* 0x0000000408087291 */ /* 0x002fe4000f8ec03f */
[----:B------:R-:W-:-:S04]  /*0200*/  UIADD3 UR4, -UR5, 0x100000, URZ ;  /* 0x0010000005047890 */ /* 0x000fc8000fffe13f */
[----:B------:R-:W-:Y:S02]  /*0210*/  USHF.L.U32 UR5, UR4, 0xb, URZ ;  /* 0x0000000b04057899 */ /* 0x000fe4000800063f */
[----:B------:R-:W-:Y:S01]  /*0220*/  USHF.L.U32 UR4, UR4, 0x1, URZ ;  /* 0x0000000104047899 */ /* 0x000fe2000800063f */
[----:B------:R-:W1:Y:S11]  /*0230*/  FENCE.VIEW.ASYNC.S ;  /* 0x00000000000073c6 */ /* 0x000e760000000000 */
[----:B-1----:R1:W2:Y:S01]  /*0240*/  SYNCS.EXCH.64 URZ, [UR8+0x2a840], UR4 ;  /* 0x02a84004083f75b2 */ /* 0x0022a20008000100 */
[----:B------:R1:W3:Y:S01]  /*0250*/  SYNCS.EXCH.64 URZ, [UR8+0x2a848], UR6 ;  /* 0x02a84806083f75b2 */ /* 0x0002e20008000100 */
[----:B------:R-:W-:Y:S01]  /*0260*/  NOP ;  /* 0x0000000000007918 */ /* 0x000fe20000000000 */
.L_x_2:
[----:B------:R-:W4:Y:S01]  /*0270*/  SHFL.IDX PT, R0, R8, RZ, 0x1f ;  /* 0x00001fff08007589 */ /* 0x000f2200000e0000 */
[----:B------:R-:W-:Y:S01]  /*0280*/  NOP ;  /* 0x0000000000007918 */ /* 0x000fe20000000000 */
[----:B----4-:R-:W-:-:S13]  /*0290*/  ISETP.NE.AND P0, PT, R0, RZ, PT ;  /* 0x000000ff0000720c */ /* 0x010fda0003f05270 */
[----:B------:R-:W-:Y:S05]  /*02a0*/  @P0 BRA `(.L_x_3) ;  /* 0x0000000000580947 */ /* 0x000fea0003800000 */
[----:B-1----:R-:W1:Y:S01]  /*02b0*/  S2UR UR5, SR_CgaCtaId ;  /* 0x00000000000579c3 */ /* 0x002e620000008800 */
[----:B------:R-:W-:Y:S01]  /*02c0*/  UMOV UR4, 0x400 ;  /* 0x0000040000047882 */ /* 0x000fe20000000000 */
[----:B------:R-:W-:Y:S01]  /*02d0*/  UMOV UR6, 0x1 ;  /* 0x0000000100067882 */ /* 0x000fe20000000000 */
[----:B------:R-:W-:Y:S01]  /*02e0*/  UMOV UR7, 0x80 ;  /* 0x0000008000077882 */ /* 0x000fe20000000000 */
[----:B------:R-:W-:Y:S01]  /*02f0*/  ELECT P0, URZ, PT ;  /* 0x00000000003f782f */ /* 0x000fe20003800000 */
[----:B-1----:R-:W-:Y:S02]  /*0300*/  ULEA UR8, UR5, UR4, 0x18 ;  /* 0x0000000405087291 */ /* 0x002fe4000f8ec03f */
[----:B------:R-:W-:-:S04]  /*0310*/  UIADD3 UR4, -UR6, 0x100000, URZ ;  /* 0x0010000006047890 */ /* 0x000fc8000fffe13f */
[----:B------:R-:W-:Y:S02]  /*0320*/  USHF.L.U32 UR5, UR4, 0xb, URZ ;  /* 0x0000000b04057899 */ /* 0x000fe4000800063f */
[----:B------:R-:W-:Y:S02]  /*0330*/  USHF.L.U32 UR4, UR4, 0x1, URZ ;  /* 0x0000000104047899 */ /* 0x000fe4000800063f */
[----:B------:R-:W-:-:S04]  /*0340*/  UIADD3 UR6, -UR7, 0x100000, URZ ;  /* 0x0010000007067890 */ /* 0x000fc8000fffe13f */
[----:B------:R-:W-:Y:S02]  /*0350*/  USHF.L.U32 UR7, UR6, 0xb, URZ ;  /* 0x0000000b06077899 */ /* 0x000fe4000800063f */
[----:B------:R-:W-:Y:S01]  /*0360*/  USHF.L.U32 UR6, UR6, 0x1, URZ ;  /* 0x0000000106067899 */ /* 0x000fe2000800063f */
[----:B------:R-:W1:Y:S03]  /*0370*/  FENCE.VIEW.ASYNC.S ;  /* 0x00000000000073c6 */ /* 0x000e660000000000 */
[----:B-1----:R4:W1:Y:S08]  /*0380*/  SYNCS.EXCH.64 URZ, [UR8+0x2a800], UR4 ;  /* 0x02a80004083f75b2 */ /* 0x0028700008000100 */
[----:B------:R4:W1:Y:S01]  /*0390*/  SYNCS.EXCH.64 URZ, [UR8+0x2a820], UR6 ;  /* 0x02a82006083f75b2 */ /* 0x0008620008000100 */
[----:B------:R4:W1:Y:S01]  /*03a0*/  SYNCS.EXCH.64 URZ, [UR8+0x2a808], UR4 ;  /* 0x02a80804083f75b2 */ /* 0x0008620008000100 */
[----:B------:R4:W1:Y:S01]  /*03b0*/  SYNCS.EXCH.64 URZ, [UR8+0x2a828], UR6 ;  /* 0x02a82806083f75b2 */ /* 0x0008620008000100 */
[----:B------:R4:W1:Y:S01]  /*03c0*/  SYNCS.EXCH.64 URZ, [UR8+0x2a810], UR4 ;  /* 0x02a81004083f75b2 */ /* 0x0008620008000100 */
[----:B------:R4:W1:Y:S01]  /*03d0*/  SYNCS.EXCH.64 URZ, [UR8+0x2a830], UR6 ;  /* 0x02a83006083f75b2 */ /* 0x0008620008000100 */
[----:B------:R4:W1:Y:S01]  /*03e0*/  SYNCS.EXCH.64 URZ, [UR8+0x2a818], UR4 ;  /* 0x02a81804083f75b2 */ /* 0x0008620008000100 */
[----:B------:R4:W1:Y:S02]  /*03f0*/  SYNCS.EXCH.64 URZ, [UR8+0x2a838], UR6 ;  /* 0x02a83806083f75b2 */ /* 0x0008640008000100 */
[----:B----4-:R-:W-:Y:S01]  /*0400*/  NOP ;  /* 0x0000000000007918 */ /* 0x010fe20000000000 */
.L_x_3:
        /* <DEDUP_REMOVED lines=26> */
.L_x_4:
[----:B------:R-:W4:Y:S01]  /*05b0*/  SHFL.IDX PT, R8, R8, RZ, 0x1f ;  /* 0x00001fff08087589 */ /* 0x000f2200000e0000 */
[----:B------:R-:W-:Y:S01]  /*05c0*/  ELECT P0, URZ, PT ;  /* 0x00000000003f782f */ /* 0x000fe20003800000 */
[----:B------:R-:W-:Y:S01]  /*05d0*/  NOP ;  /* 0x0000000000007918 */ /* 0x000fe20000000000 */
[----:B------:R-:W4:Y:S01]  /*05e0*/  S2UR UR44, SR_CTAID.Y ;  /* 0x00000000002c79c3 */ /* 0x000f220000002600 */
[----:B------:R-:W-:Y:S01]  /*05f0*/  BSSY B0, `(.L_x_5) ;  /* 0x000003d000007945 */ /* 0x000fe20003800000 */
[----:B------:R-:W-:Y:S02]  /*0600*/  MOV R7, RZ ;  /* 0x000000ff00077202 */ /* 0x000fe40000000f00 */
[----:B------:R-:W-:-:S04]  /*0610*/  LOP3.LUT R16, R17, 0x7f, RZ, 0xc0, !PT ;  /* 0x0000007f11107812 */ /* 0x000fc800078ec0ff */
[----:B------:R-:W4:Y:S08]  /*0620*/  S2UR UR45, SR_CTAID.Z ;  /* 0x00000000002d79c3 */ /* 0x000f300000002700 */
[----:B-123--:R-:W-:Y:S01]  /*0630*/  BAR.SYNC.DEFER_BLOCKING 0x0 ;  /* 0x0000000000007b1d */ /* 0x00efe20000010000 */
[----:B----4-:R-:W-:-:S13]  /*0640*/  ISETP.EQ.AND P1, PT, R8, RZ, P0 ;  /* 0x000000ff0800720c */ /* 0x010fda0000722270 */
[----:B------:R-:W-:Y:S05]  /*0650*/  @!P1 BRA `(.L_x_6) ;  /* 0x0000000000d89947 */ /* 0x000fea0003800000 */
[----:B------:R-:W1:Y:S01]  /*0660*/  S2R R3, SR_CgaCtaId ;  /* 0x0000000000037919 */ /* 0x000e620000008800 */
[----:B------:R-:W-:Y:S02]  /*0670*/  MOV R0, 0x400 ;  /* 0x0000040000007802 */ /* 0x000fe40000000f00 */
[----:B------:R-:W-:Y:S02]  /*0680*/  MOV R2, 0x1 ;  /* 0x0000000100027802 */ /* 0x000fe40000000f00 */
[----:B------:R-:W-:Y:S02]  /*0690*/  ISETP.NE.AND P3, PT, R16, RZ, PT ;  /* 0x000000ff1000720c */ /* 0x000fe40003f65270 */
[----:B-1----:R-:W-:Y:S02]  /*06a0*/  LEA R3, R3, R0, 0x18 ;  /* 0x0000000003037211 */ /* 0x002fe400078ec0ff */
[----:B------:R-:W-:-:S04]  /*06b0*/  SHF.L.U32 R0, R2, 0x1f, RZ ;  /* 0x0000001f02007819 */ /* 0x000fc800000006ff */
[----:B------:R-:W1:Y:S02]  /*06c0*/  SYNCS.PHASECHK.TRANS64.TRYWAIT P2, [R3+URZ+0x2a848], R0 ;  /* 0x02a84800030075a7 */ /* 0x000e64000804017f */
[----:B-1----:R-:W-:Y:S05]  /*06d0*/  @!P2 BRA `(.L_x_7) ;  /* 0x0000010000e8a947 */ /* 0x002fea0003800000 */
.L_x_65:
[----:B------:R-:W-:Y:S05]  /*06e0*/  @P3 BRA `(.L_x_8) ;  /* 0x0000000000143947 */ /* 0x000fea0003800000 */
[----:B------:R-:W-:Y:S01]  /*06f0*/  LOP3.LUT P2, RZ, R17, 0x1f, RZ, 0xc0, !PT ;  /* 0x0000001f11ff7812 */ /* 0x000fe2000784c0ff */
[----:B-1----:R-:W-:-:S04]  /*0700*/  IMAD.MOV.U32 R0, RZ, RZ, 0x2800 ;  /* 0x00002800ff007424 */ /* 0x002fc800078e00ff */
[----:B------:R2:W-:Y:S08]  /*0710*/  SYNCS.ARRIVE.TRANS64 RZ, [R3+URZ+0x2a840], R0 ;  /* 0x02a8400003ff79a7 */ /* 0x0005f0000800003f */
[----:B------:R-:W-:Y:S05]  /*0720*/  @!P2 BRA `(.L_x_8) ;  /* 0x000000000004a947 */ /* 0x000fea0003800000 */
[----:B------:R-:W-:Y:S01]  /*0730*/  BPT.TRAP 0x1 ;  /* 0x000000040000795c */ /* 0x000fe20000300000 */
.L_x_8:
[----:B------:R-:W3:Y:S01]  /*0740*/  S2UR UR11, SR_CTAID.X ;  /* 0x00000000000b79c3 */ /* 0x000ee20000002500 */
[----:B------:R-:W-:Y:S01]  /*0750*/  R2UR UR8, R3 ;  /* 0x00000000030872ca */ /* 0x000fe200000e0000 */
[----:B------:R-:W-:Y:S01]  /*0760*/  ULDC.64 UR4, c[0x0][0x198] ;  /* 0x0000660000047ab9 */ /* 0x000fe20000000a00 */
[----:B------:R-:W-:Y:S01]  /*0770*/  UMOV UR6, 0x0 ;  /* 0x0000000000067882 */ /* 0x000fe20000000000 */
[----:B------:R-:W-:Y:S01]  /*0780*/  UIADD3 UR4, UP0, UR4, 0xf0, URZ ;  /* 0x000000f004047890 */ /* 0x000fe2000ff1e03f */
[----:B------:R-:W-:Y:S01]  /*0790*/  UMOV UR7, 0x10000000 ;  /* 0x1000000000077882 */ /* 0x000fe20000000000 */
[----:B------:R-:W-:Y:S02]  /*07a0*/  UMOV UR10, URZ ;  /* 0x0000003f000a7c82 */ /* 0x000fe40008000000 */
[----:B------:R-:W-:Y:S01]  /*07b0*/  UIADD3.X UR5, URZ, UR5, URZ, UP0, !UPT ;  /* 0x000000053f057290 */ /* 0x000fe200087fe43f */
[----:B------:R-:W-:Y:S01]  /*07c0*/  UMOV UR12, UR44 ;  /* 0x0000002c000c7c82 */ /* 0x000fe20008000000 */
[----:B------:R-:W-:Y:S01]  /*07d0*/  UMOV UR13, UR45 ;  /* 0x0000002d000d7c82 */ /* 0x000fe20008000000 */
[----:B------:R-:W-:Y:S01]  /*07e0*/  UMOV UR34, 0x10 ;  /* 0x0000001000227882 */ /* 0x000fe20000000000 */
[----:B------:R-:W-:-:S02]  /*07f0*/  UMOV UR36, UR44 ;  /* 0x0000002c00247c82 */ /* 0x000fc40008000000 */
[----:B------:R-:W-:Y:S02]  /*0800*/  UIADD3 UR9, UR8, 0x2a840, URZ ;  /* 0x0002a84008097890 */ /* 0x000fe4000fffe03f */
[----:B------:R-:W-:Y:S02]  /*0810*/  UIADD3 UR32, UR8, 0x800, URZ ;  /* 0x0000080008207890 */ /* 0x000fe4000fffe03f */
[----:B------:R-:W-:Y:S02]  /*0820*/  UIADD3 UR24, UR8, 0x1000, URZ ;  /* 0x0000100008187890 */ /* 0x000fe4000fffe03f */
[----:B------:R-:W-:Y:S02]  /*0830*/  UIADD3 UR16, UR8, 0x1800, URZ ;  /* 0x0000180008107890 */ /* 0x000fe4000fffe03f */
[----:B------:R-:W-:Y:S02]  /*0840*/  UIADD3 UR40, UR8, 0x2000, URZ ;  /* 0x0000200008287890 */ /* 0x000fe4000fffe03f */
[----:B---3--:R-:W-:Y:S01]  /*0850*/  USHF.L.U32 UR11, UR11, 0x6, URZ ;  /* 0x000000060b0b7899 */ /* 0x008fe2000800063f */
[----:B------:R-:W-:Y:S01]  /*0860*/  UMOV UR37, UR45 ;  /* 0x0000002d00257c82 */ /* 0x000fe20008000000 */
[----:B------:R-:W-:Y:S01]  /*0870*/  UMOV UR33, UR9 ;  /* 0x0000000900217c82 */ /* 0x000fe20008000000 */
[----:B------:R-:W-:Y:S01]  /*0880*/  UMOV UR26, 0x20 ;  /* 0x00000020001a7882 */ /* 0x000fe20000000000 */
[----:B------:R-:W-:Y:S01]  /*0890*/  UMOV UR28, UR44 ;  /* 0x0000002c001c7c82 */ /* 0x000fe20008000000 */
[----:B------:R-:W-:-:S02]  /*08a0*/  UMOV UR29, UR45 ;  /* 0x0000002d001d7c82 */ /* 0x000fc40008000000 */
[----:B------:R-:W-:Y:S01]  /*08b0*/  UMOV UR35, UR11 ;  /* 0x0000000b00237c82 */ /* 0x000fe20008000000 */
[----:B------:R-:W-:Y:S01]  /*08c0*/  UMOV UR25, UR9 ;  /* 0x0000000900197c82 */ /* 0x000fe20008000000 */
[----:B------:R-:W-:Y:S01]  /*08d0*/  UMOV UR27, UR11 ;  /* 0x0000000b001b7c82 */ /* 0x000fe20008000000 */
[----:B------:R3:W-:Y:S01]  /*08e0*/  UTMALDG.4D [UR8], [UR4], desc[UR6] ;  /* 0x00000608040075b4 */ /* 0x0007e20008019000 */
[----:B------:R-:W-:Y:S01]  /*08f0*/  UMOV UR18, 0x30 ;  /* 0x0000003000127882 */ /* 0x000fe20000000000 */
[----:B------:R-:W-:Y:S01]  /*0900*/  UMOV UR20, UR44 ;  /* 0x0000002c00147c82 */ /* 0x000fe20008000000 */
[----:B------:R-:W-:Y:S01]  /*0910*/  UMOV UR21, UR45 ;  /* 0x0000002d00157c82 */ /* 0x000fe20008000000 */
[----:B------:R-:W-:Y:S01]  /*0920*/  UMOV UR17, UR9 ;  /* 0x0000000900117c82 */ /* 0x000fe20008000000 */
[----:B------:R-:W-:Y:S01]  /*0930*/  UMOV UR19, UR11 ;  /* 0x0000000b00137c82 */ /* 0x000fe20008000000 */
[----:B------:R-:W-:Y:S01]  /*0940*/  UMOV UR42, 0x40 ;  /* 0x00000040002a7882 */ /* 0x000fe20000000000 */
[----:B------:R-:W-:Y:S01]  /*0950*/  UMOV UR41, UR9 ;  /* 0x0000000900297c82 */ /* 0x000fe20008000000 */
[----:B------:R3:W-:Y:S01]  /*0960*/  UTMALDG.4D [UR32], [UR4], desc[UR6] ;  /* 0x00000620040075b4 */ /* 0x0007e20008019000 */
[----:B------:R-:W-:Y:S01]  /*0970*/  UMOV UR43, UR11 ;  /* 0x0000000b002b7c82 */ /* 0x000fe20008000000 */
[----:B------:R3:W-:Y:S01]  /*0980*/  UTMALDG.4D [UR24], [UR4], desc[UR6] ;  /* 0x00000618040075b4 */ /* 0x0007e20008019000 */
[----:B------:R3:W-:Y:S01]  /*0990*/  UTMALDG.4D [UR16], [UR4], desc[UR6] ;  /* 0x00000610040075b4 */ /* 0x0007e20008019000 */
[----:B------:R3:W-:Y:S02]  /*09a0*/  UTMALDG.4D [UR40], [UR4], desc[UR6] ;  /* 0x00000628040075b4 */ /* 0x0007e40008019000 */
[----:B---3--:R-:W-:Y:S01]  /*09b0*/  NOP ;  /* 0x0000000000007918 */ /* 0x008fe20000000000 */
.L_x_6:
[----:B------:R-:W-:Y:S05]  /*09c0*/  BSYNC B0 ;  /* 0x0000000000007941 */ /* 0x000fea0003800000 */
.L_x_5:
[----:B------:R-:W1:Y:S01]  /*09d0*/  LDC R194, c[0x0][0x28c] ;  /* 0x0000a300ffc27b82 */ /* 0x000e620000000800 */
[----:B------:R-:W-:Y:S01]  /*09e0*/  BSSY B0, `(.L_x_9) ;  /* 0x00000f8000007945 */ /* 0x000fe20003800000 */
[----:B------:R-:W-:Y:S01]  /*09f0*/  MOV R4, 0x1 ;  /* 0x0000000100047802 */ /* 0x000fe20000000f00 */
[----:B------:R-:W-:Y:S01]  /*0a00*/  IMAD.MOV.U32 R5, RZ, RZ, RZ ;  /* 0x000000ffff057224 */ /* 0x000fe200078e00ff */
[----:B-12---:R-:W-:-:S04]  /*0a10*/  IADD3 R0, R194, 0xff, RZ ;  /* 0x000000ffc2007810 */ /* 0x006fc80007ffe0ff */
[----:B------:R-:W-:-:S04]  /*0a20*/  SHF.R.S32.HI R3, RZ, 0x1f, R0 ;  /* 0x0000001fff037819 */ /* 0x000fc80000011400 */
[----:B------:R-:W-:-:S04]  /*0a30*/  LEA.HI R3, R3, R0, RZ, 0x8 ;  /* 0x0000000003037211 */ /* 0x000fc800078f40ff */
[----:B------:R-:W-:-:S04]  /*0a40*/  SHF.R.S32.HI R15, RZ, 0x8, R3 ;  /* 0x00000008ff0f7819 */ /* 0x000fc80000011403 */
[----:B------:R-:W-:Y:S01]  /*0a50*/  SHF.L.U32 R6, R15, 0x1, RZ ;  /* 0x000000010f067819 */ /* 0x000fe200000006ff */
[----:B------:R-:W-:Y:S06]  /*0a60*/  @!P1 BRA `(.L_x_10) ;  /* 0x0000000c00bc9947 */ /* 0x000fec0003800000 */
[----:B------:R-:W-:Y:S01]  /*0a70*/  ISETP.GE.AND P1, PT, R194, 0x1, PT ;  /* 0x00000001c200780c */ /* 0x000fe20003f26270 */
[----:B------:R-:W-:Y:S01]  /*0a80*/  IMAD.MOV.U32 R5, RZ, RZ, RZ ;  /* 0x000000ffff057224 */ /* 0x000fe200078e00ff */
[----:B------:R-:W-:Y:S02]  /*0a90*/  LOP3.LUT R9, R17, 0x1f, RZ, 0xc0, !PT ;  /* 0x0000001f11097812 */ /* 0x000fe400078ec0ff */
[----:B------:R-:W-:-:S09]  /*0aa0*/  MOV R7, RZ ;  /* 0x000000ff00077202 */ /* 0x000fd20000000f00 */
        /* <DEDUP_REMOVED lines=9> */
.L_x_66:
[----:B------:R-:W-:Y:S01]  /*0b40*/  MOV R5, 0x1 ;  /* 0x0000000100057802 */ /* 0x000fe20000000f00 */
[----:B------:R-:W-:Y:S06]  /*0b50*/  @P2 BRA `(.L_x_13) ;  /* 0x0000000000142947 */ /* 0x000fec0003800000 */
[----:B------:R-:W-:Y:S01]  /*0b60*/  ISETP.NE.AND P1, PT, R9, RZ, PT ;  /* 0x000000ff0900720c */ /* 0x000fe20003f25270 */
[----:B-1----:R-:W-:-:S04]  /*0b70*/  IMAD.MOV.U32 R0, RZ, RZ, 0xa000 ;  /* 0x0000a000ff007424 */ /* 0x002fc800078e00ff */
[----:B------:R2:W-:Y:S08]  /*0b80*/  SYNCS.ARRIVE.TRANS64 RZ, [R3+URZ+0x2a800], R0 ;  /* 0x02a8000003ff79a7 */ /* 0x0005f0000800003f */
[----:B------:R-:W-:Y:S05]  /*0b90*/  @!P1 BRA `(.L_x_13) ;  /* 0x0000000000049947 */ /* 0x000fea0003800000 */
[----:B------:R-:W-:Y:S01]  /*0ba0*/  BPT.TRAP 0x1 ;  /* 0x000000040000795c */ /* 0x000fe20000300000 */
.L_x_13:
[----:B------:R-:W3:Y:S01]  /*0bb0*/  S2R R7, SR_CgaCtaId ;  /* 0x0000000000077919 */ /* 0x000ee20000008800 */
[----:B------:R-:W-:Y:S01]  /*0bc0*/  R2UR UR9, R3 ;  /* 0x00000000030972ca */ /* 0x000fe200000e0000 */
[----:B------:R-:W-:Y:S01]  /*0bd0*/  ULDC.64 UR4, c[0x0][0x198] ;  /* 0x0000660000047ab9 */ /* 0x000fe20000000a00 */
[----:B------:R-:W-:Y:S01]  /*0be0*/  UMOV UR6, 0x0 ;  /* 0x0000000000067882 */ /* 0x000fe20000000000 */
[----:B------:R-:W-:Y:S01]  /*0bf0*/  UIADD3 UR4, UP0, UR4, 0x1f0, URZ ;  /* 0x000001f004047890 */ /* 0x000fe2000ff1e03f */
[----:B-12---:R-:W-:Y:S01]  /*0c00*/  MOV R0, 0x400 ;  /* 0x0000040000007802 */ /* 0x006fe20000000f00 */
[----:B------:R-:W-:Y:S01]  /*0c10*/  UMOV UR7, 0x10000000 ;  /* 0x1000000000077882 */ /* 0x000fe20000000000 */
[----:B------:R-:W-:Y:S01]  /*0c20*/  UMOV UR42, URZ ;  /* 0x0000003f002a7c82 */ /* 0x000fe20008000000 */
[----:B------:R-:W-:Y:S01]  /*0c30*/  UIADD3.X UR5, URZ, UR5, URZ, UP0, !UPT ;  /* 0x000000053f057290 */ /* 0x000fe200087fe43f */
[----:B------:R-:W-:Y:S01]  /*0c40*/  MOV R3, 0x1 ;  /* 0x0000000100037802 */ /* 0x000fe20000000f00 */
[----:B------:R-:W-:Y:S01]  /*0c50*/  UMOV UR43, URZ ;  /* 0x0000003f002b7c82 */ /* 0x000fe20008000000 */
[----:B------:R-:W-:Y:S01]  /*0c60*/  UMOV UR26, 0x10 ;  /* 0x00000010001a7882 */ /* 0x000fe20000000000 */
[----:B------:R-:W-:Y:S01]  /*0c70*/  UMOV UR28, UR44 ;  /* 0x0000002c001c7c82 */ /* 0x000fe20008000000 */
[----:B------:R-:W-:Y:S01]  /*0c80*/  UMOV UR29, UR45 ;  /* 0x0000002d001d7c82 */ /* 0x000fe20008000000 */
[----:B------:R-:W-:Y:S01]  /*0c90*/  UIADD3 UR40, UR9, 0x2800, URZ ;  /* 0x0000280009287890 */ /* 0x000fe2000fffe03f */
[----:B------:R-:W-:Y:S01]  /*0ca0*/  SHF.L.U32 R3, R3, 0x1f, RZ ;  /* 0x0000001f03037819 */ /* 0x000fe200000006ff */
[----:B------:R-:W-:Y:S01]  /*0cb0*/  UIADD3 UR41, UR9, 0x2a800, URZ ;  /* 0x0002a80009297890 */ /* 0x000fe2000fffe03f */
[----:B------:R-:W-:Y:S01]  /*0cc0*/  ISETP.NE.AND P2, PT, R16, RZ, PT ;  /* 0x000000ff1000720c */ /* 0x000fe20003f45270 */
[----:B------:R-:W-:-:S02]  /*0cd0*/  UIADD3 UR24, UR9, 0x4800, URZ ;  /* 0x0000480009187890 */ /* 0x000fc4000fffe03f */
[----:B------:R-:W-:Y:S02]  /*0ce0*/  UIADD3 UR16, UR9, 0x6800, URZ ;  /* 0x0000680009107890 */ /* 0x000fe4000fffe03f */
[----:B------:R-:W-:Y:S01]  /*0cf0*/  UIADD3 UR8, UR9, 0x8800, URZ ;  /* 0x0000880009087890 */ /* 0x000fe2000fffe03f */
[----:B------:R-:W-:Y:S02]  /*0d00*/  UMOV UR27, UR43 ;  /* 0x0000002b001b7c82 */ /* 0x000fe40008000000 */
[----:B------:R1:W-:Y:S01]  /*0d10*/  UTMALDG.4D [UR40], [UR4], desc[UR6] ;  /* 0x00000628040075b4 */ /* 0x0003e20008019000 */
[----:B------:R-:W-:Y:S01]  /*0d20*/  UMOV UR25, UR41 ;  /* 0x0000002900197c82 */ /* 0x000fe20008000000 */
[----:B------:R-:W-:Y:S01]  /*0d30*/  UMOV UR18, 0x20 ;  /* 0x0000002000127882 */ /* 0x000fe20000000000 */
[----:B------:R-:W-:Y:S01]  /*0d40*/  UMOV UR20, UR44 ;  /* 0x0000002c00147c82 */ /* 0x000fe20008000000 */
[----:B------:R-:W-:Y:S01]  /*0d50*/  UMOV UR21, UR45 ;  /* 0x0000002d00157c82 */ /* 0x000fe20008000000 */
[----:B------:R-:W-:Y:S01]  /*0d60*/  UMOV UR19, UR43 ;  /* 0x0000002b00137c82 */ /* 0x000fe20008000000 */
[----:B------:R-:W-:Y:S01]  /*0d70*/  UMOV UR17, UR41 ;  /* 0x0000002900117c82 */ /* 0x000fe20008000000 */
[----:B---3--:R-:W-:Y:S01]  /*0d80*/  LEA R2, R7, R0, 0x18 ;  /* 0x0000000007027211 */ /* 0x008fe200078ec0ff */
[----:B------:R-:W-:Y:S01]  /*0d90*/  UMOV UR10, 0x30 ;  /* 0x00000030000a7882 */ /* 0x000fe20000000000 */
[----:B------:R2:W-:Y:S01]  /*0da0*/  UTMALDG.4D [UR24], [UR4], desc[UR6] ;  /* 0x00000618040075b4 */ /* 0x0005e20008019000 */
[----:B------:R-:W-:Y:S01]  /*0db0*/  UMOV UR12, UR44 ;  /* 0x0000002c000c7c82 */ /* 0x000fe20008000000 */
[----:B------:R-:W-:Y:S01]  /*0dc0*/  UMOV UR13, UR45 ;  /* 0x0000002d000d7c82 */ /* 0x000fe20008000000 */
[----:B------:R-:W-:Y:S01]  /*0dd0*/  UMOV UR11, UR43 ;  /* 0x0000002b000b7c82 */ /* 0x000fe20008000000 */
[----:B------:R-:W-:Y:S01]  /*0de0*/  LEA R0, R5, R2, 0x3 ;  /* 0x0000000205007211 */ /* 0x000fe200078e18ff */
[----:B------:R2:W-:Y:S01]  /*0df0*/  UTMALDG.4D [UR16], [UR4], desc[UR6] ;  /* 0x00000610040075b4 */ /* 0x0005e20008019000 */
[----:B-1----:R-:W-:Y:S01]  /*0e00*/  UIADD3 UR40, UR9, 0xa800, URZ ;  /* 0x0000a80009287890 */ /* 0x002fe2000fffe03f */
[----:B------:R-:W-:-:S02]  /*0e10*/  UMOV UR42, 0x40 ;  /* 0x00000040002a7882 */ /* 0x000fc40000000000 */
[----:B------:R-:W-:Y:S02]  /*0e20*/  UMOV UR9, UR41 ;  /* 0x0000002900097c82 */ /* 0x000fe40008000000 */
[----:B------:R2:W-:Y:S04]  /*0e30*/  UTMALDG.4D [UR8], [UR4], desc[UR6] ;  /* 0x00000608040075b4 */ /* 0x0005e80008019000 */
[----:B------:R2:W-:Y:S01]  /*0e40*/  UTMALDG.4D [UR40], [UR4], desc[UR6] ;  /* 0x00000628040075b4 */ /* 0x0005e20008019000 */
[----:B------:R-:W1:Y:S02]  /*0e50*/  SYNCS.PHASECHK.TRANS64.TRYWAIT P1, [R0+URZ+0x2a820], R3 ;  /* 0x02a82003000075a7 */ /* 0x000e64000802017f */
[----:B-12---:R-:W-:Y:S05]  /*0e60*/  @!P1 BRA `(.L_x_14) ;  /* 0x000000fc002c9947 */ /* 0x006fea0003800000 */
.L_x_67:
[----:B------:R-:W-:Y:S01]  /*0e70*/  IMAD.MOV.U32 R7, RZ, RZ, 0x1 ;  /* 0x00000001ff077424 */ /* 0x000fe200078e00ff */
[----:B------:R-:W-:Y:S06]  /*0e80*/  @P2 BRA `(.L_x_15) ;  /* 0x0000000000142947 */ /* 0x000fec0003800000 */
[----:B------:R-:W-:Y:S02]  /*0e90*/  ISETP.NE.AND P1, PT, R9, RZ, PT ;  /* 0x000000ff0900720c */ /* 0x000fe40003f25270 */
[----:B-1----:R-:W-:-:S04]  /*0ea0*/  MOV R3, 0xa000 ;  /* 0x0000a00000037802 */ /* 0x002fc80000000f00 */
[----:B------:R2:W-:Y:S07]  /*0eb0*/  SYNCS.ARRIVE.TRANS64 RZ, [R0+URZ+0x2a800], R3 ;  /* 0x02a8000300ff79a7 */ /* 0x0005ee000800003f */
[----:B------:R-:W-:Y:S05]  /*0ec0*/  @!P1 BRA `(.L_x_15) ;  /* 0x0000000000049947 */ /* 0x000fea0003800000 */
[----:B------:R-:W-:Y:S01]  /*0ed0*/  BPT.TRAP 0x1 ;  /* 0x000000040000795c */ /* 0x000fe20000300000 */
.L_x_15:
[C---:B------:R-:W-:Y:S01]  /*0ee0*/  IMAD R2, R5.reuse, 0xa000, R2 ;  /* 0x0000a00005027824 */ /* 0x040fe200078e0202 */
[----:B------:R-:W-:Y:S01]  /*0ef0*/  R2UR UR33, R0 ;  /* 0x00000000002172ca */ /* 0x000fe200000e0000 */
[----:B------:R-:W-:Y:S01]  /*0f00*/  ULDC.64 UR4, c[0x0][0x198] ;  /* 0x0000660000047ab9 */ /* 0x000fe20000000a00 */
[----:B------:R-:W-:Y:S01]  /*0f10*/  UMOV UR35, URZ ;  /* 0x0000003f00237c82 */ /* 0x000fe20008000000 */
[----:B------:R-:W-:Y:S01]  /*0f20*/  UIADD3 UR4, UP0, UR4, 0x2f0, URZ ;  /* 0x000002f004047890 */ /* 0x000fe2000ff1e03f */
[----:B------:R-:W-:Y:S01]  /*0f30*/  R2UR UR40, R2 ;  /* 0x00000000022872ca */ /* 0x000fe200000e0000 */
[----:B------:R-:W-:Y:S01]  /*0f40*/  UMOV UR6, 0x0 ;  /* 0x0000000000067882 */ /* 0x000fe20000000000 */
[----:B------:R-:W-:Y:S01]  /*0f50*/  UMOV UR7, 0x10000000 ;  /* 0x1000000000077882 */ /* 0x000fe20000000000 */
[----:B------:R-:W-:Y:S01]  /*0f60*/  UIADD3.X UR5, URZ, UR5, URZ, UP0, !UPT ;  /* 0x000000053f057290 */ /* 0x000fe200087fe43f */
[----:B------:R-:W-:Y:S01]  /*0f70*/  IADD3 R5, R5, 0x1, RZ ;  /* 0x0000000105057810 */ /* 0x000fe20007ffe0ff */
[----:B------:R-:W-:Y:S01]  /*0f80*/  UMOV UR34, URZ ;  /* 0x0000003f00227c82 */ /* 0x000fe20008000000 */
[----:B------:R-:W-:Y:S01]  /*0f90*/  UMOV UR36, UR44 ;  /* 0x0000002c00247c82 */ /* 0x000fe20008000000 */
[----:B------:R-:W-:Y:S01]  /*0fa0*/  UMOV UR37, UR45 ;  /* 0x0000002d00257c82 */ /* 0x000fe20008000000 */
[----:B------:R-:W-:Y:S01]  /*0fb0*/  UMOV UR26, 0x10 ;  /* 0x00000010001a7882 */ /* 0x000fe20000000000 */
[----:B------:R-:W-:Y:S01]  /*0fc0*/  UIADD3 UR33, UR33, 0x2a800, URZ ;  /* 0x0002a80021217890 */ /* 0x000fe2000fffe03f */
[----:B------:R-:W-:Y:S01]  /*0fd0*/  UMOV UR28, UR44 ;  /* 0x0000002c001c7c82 */ /* 0x000fe20008000000 */
[----:B------:R-:W-:-:S02]  /*0fe0*/  UMOV UR29, UR45 ;  /* 0x0000002d001d7c82 */ /* 0x000fc40008000000 */
[----:B------:R-:W-:Y:S02]  /*0ff0*/  UIADD3 UR32, UR40, 0x2800, URZ ;  /* 0x0000280028207890 */ /* 0x000fe4000fffe03f */
[----:B------:R-:W-:Y:S02]  /*1000*/  UIADD3 UR24, UR40, 0x4800, URZ ;  /* 0x0000480028187890 */ /* 0x000fe4000fffe03f */
[----:B------:R-:W-:Y:S02]  /*1010*/  UIADD3 UR16, UR40, 0x6800, URZ ;  /* 0x0000680028107890 */ /* 0x000fe4000fffe03f */
[----:B------:R-:W-:Y:S02]  /*1020*/  UIADD3 UR8, UR40, 0x8800, URZ ;  /* 0x0000880028087890 */ /* 0x000fe4000fffe03f */
[----:B------:R-:W-:Y:S01]  /*1030*/  UIADD3 UR40, UR40, 0xa800, URZ ;  /* 0x0000a80028287890 */ /* 0x000fe2000fffe03f */
[----:B------:R3:W-:Y:S01]  /*1040*/  UTMALDG.4D [UR32], [UR4], desc[UR6] ;  /* 0x00000620040075b4 */ /* 0x0007e20008019000 */
[----:B------:R-:W-:Y:S01]  /*1050*/  UMOV UR27, UR35 ;  /* 0x00000023001b7c82 */ /* 0x000fe20008000000 */
[----:B------:R-:W-:Y:S01]  /*1060*/  UMOV UR25, UR33 ;  /* 0x0000002100197c82 */ /* 0x000fe20008000000 */
[----:B------:R-:W-:Y:S01]  /*1070*/  UMOV UR18, 0x20 ;  /* 0x0000002000127882 */ /* 0x000fe20000000000 */
[----:B------:R-:W-:Y:S01]  /*1080*/  UMOV UR20, UR44 ;  /* 0x0000002c00147c82 */ /* 0x000fe20008000000 */
[----:B------:R-:W-:Y:S01]  /*1090*/  UMOV UR21, UR45 ;  /* 0x0000002d00157c82 */ /* 0x000fe20008000000 */
[----:B------:R-:W-:Y:S01]  /*10a0*/  UMOV UR19, UR35 ;  /* 0x0000002300137c82 */ /* 0x000fe20008000000 */
[----:B------:R-:W-:Y:S01]  /*10b0*/  UMOV UR17, UR33 ;  /* 0x0000002100117c82 */ /* 0x000fe20008000000 */
[----:B------:R-:W-:Y:S01]  /*10c0*/  UMOV UR10, 0x30 ;  /* 0x00000030000a7882 */ /* 0x000fe20000000000 */
[----:B------:R-:W-:Y:S01]  /*10d0*/  UMOV UR12, UR44 ;  /* 0x0000002c000c7c82 */ /* 0x000fe20008000000 */
[----:B------:R-:W-:Y:S01]  /*10e0*/  UMOV UR13, UR45 ;  /* 0x0000002d000d7c82 */ /* 0x000fe20008000000 */
[----:B------:R3:W-:Y:S01]  /*10f0*/  UTMALDG.4D [UR24], [UR4], desc[UR6] ;  /* 0x00000618040075b4 */ /* 0x0007e20008019000 */
[----:B------:R-:W-:Y:S01]  /*1100*/  UMOV UR11, UR35 ;  /* 0x00000023000b7c82 */ /* 0x000fe20008000000 */
[----:B------:R-:W-:Y:S01]  /*1110*/  UMOV UR9, UR33 ;  /* 0x0000002100097c82 */ /* 0x000fe20008000000 */
[----:B------:R-:W-:Y:S01]  /*1120*/  UMOV UR42, 0x40 ;  /* 0x00000040002a7882 */ /* 0x000fe20000000000 */
[----:B------:R-:W-:Y:S01]  /*1130*/  UMOV UR43, UR35 ;  /* 0x00000023002b7c82 */ /* 0x000fe20008000000 */
[----:B------:R-:W-:Y:S01]  /*1140*/  UMOV UR41, UR33 ;  /* 0x0000002100297c82 */ /* 0x000fe20008000000 */
[----:B------:R3:W-:Y:S01]  /*1150*/  UTMALDG.4D [UR16], [UR4], desc[UR6] ;  /* 0x00000610040075b4 */ /* 0x0007e20008019000 */
[----:B------:R3:W-:Y:S01]  /*1160*/  UTMALDG.4D [UR8], [UR4], desc[UR6] ;  /* 0x00000608040075b4 */ /* 0x0007e20008019000 */
[----:B------:R3:W-:Y:S02]  /*1170*/  UTMALDG.4D [UR40], [UR4], desc[UR6] ;  /* 0x00000628040075b4 */ /* 0x0007e40008019000 */
[----:B---3--:R-:W-:Y:S01]  /*1180*/  NOP ;  /* 0x0000000000007918 */ /* 0x008fe20000000000 */
.L_x_11:
[----:B------:R-:W-:Y:S01]  /*1190*/  ISETP.GE.AND P1, PT, R194, 0x101, PT ;  /* 0x00000101c200780c */ /* 0x000fe20003f26270 */
[----:B------:R-:W-:-:S12]  /*11a0*/  IMAD.MOV.U32 R4, RZ, RZ, 0x1 ;  /* 0x00000001ff047424 */ /* 0x000fd800078e00ff */
[----:B------:R-:W-:Y:S05]  /*11b0*/  @!P1 BRA `(.L_x_16) ;  /* 0x0000000400e49947 */ /* 0x000fea0003800000 */
[----:B-12---:R-:W1:Y:S01]  /*11c0*/  S2R R3, SR_CgaCtaId ;  /* 0x0000000000037919 */ /* 0x006e620000008800 */
[----:B------:R-:W-:Y:S02]  /*11d0*/  MOV R0, 0x400 ;  /* 0x0000040000007802 */ /* 0x000fe40000000f00 */
[----:B------:R-:W-:Y:S02]  /*11e0*/  MOV R2, 0x1 ;  /* 0x0000000100027802 */ /* 0x000fe40000000f00 */
[----:B------:R-:W-:Y:S02]  /*11f0*/  ISETP.NE.AND P2, PT, R16, RZ, PT ;  /* 0x000000ff1000720c */ /* 0x000fe40003f45270 */
[----:B-1----:R-:W-:Y:S02]  /*1200*/  LEA R0, R3, R0, 0x18 ;  /* 0x0000000003007211 */ /* 0x002fe400078ec0ff */
[----:B------:R-:W-:Y:S02]  /*1210*/  SHF.L.U32 R3, R2, 0x1f, RZ ;  /* 0x0000001f02037819 */ /* 0x000fe400000006ff */
[----:B------:R-:W-:-:S04]  /*1220*/  LEA R2, R5, R0, 0x3 ;  /* 0x0000000005027211 */ /* 0x000fc800078e18ff */
[----:B------:R-:W1:Y:S02]  /*1230*/  SYNCS.PHASECHK.TRANS64.TRYWAIT P1, [R2+URZ+0x2a820], R3 ;  /* 0x02a82003020075a7 */ /* 0x000e64000802017f */
[----:B-1----:R-:W-:Y:S05]  /*1240*/  @!P1 BRA `(.L_x_17) ;  /* 0x000000f800489947 */ /* 0x002fea0003800000 */
.L_x_68:
[----:B------:R-:W-:Y:S05]  /*1250*/  @P2 BRA `(.L_x_18) ;  /* 0x0000000000142947 */ /* 0x000fea0003800000 */
[----:B------:R-:W-:Y:S01]  /*1260*/  ISETP.NE.AND P1, PT, R9, RZ, PT ;  /* 0x000000ff0900720c */ /* 0x000fe20003f25270 */
[----:B-1----:R-:W-:-:S04]  /*1270*/  IMAD.MOV.U32 R3, RZ, RZ, 0xa000 ;  /* 0x0000a000ff037424 */ /* 0x002fc800078e00ff */
[----:B------:R2:W-:Y:S08]  /*1280*/  SYNCS.ARRIVE.TRANS64 RZ, [R2+URZ+0x2a800], R3 ;  /* 0x02a8000302ff79a7 */ /* 0x0005f0000800003f */
[----:B------:R-:W-:Y:S05]  /*1290*/  @!P1 BRA `(.L_x_18) ;  /* 0x0000000000049947 */ /* 0x000fea0003800000 */
[----:B------:R-:W-:Y:S01]  /*12a0*/  BPT.TRAP 0x1 ;  /* 0x000000040000795c */ /* 0x000fe20000300000 */
.L_x_18:
[----:B-12---:R-:W1:Y:S01]  /*12b0*/  S2R R3, SR_CgaCtaId ;  /* 0x0000000000037919 */ /* 0x006e620000008800 */
[----:B------:R-:W-:Y:S01]  /*12c0*/  IMAD R0, R5, 0xa000, R0 ;  /* 0x0000a00005007824 */ /* 0x000fe200078e0200 */
[----:B------:R-:W-:Y:S01]  /*12d0*/  R2UR UR27, R7 ;  /* 0x00000000071b72ca */ /* 0x000fe200000e0000 */
[----:B------:R-:W-:Y:S01]  /*12e0*/  ULDC.64 UR4, c[0x0][0x198] ;  /* 0x0000660000047ab9 */ /* 0x000fe20000000a00 */
[----:B------:R-:W-:Y:S01]  /*12f0*/  R2UR UR25, R2 ;  /* 0x00000000021972ca */ /* 0x000fe200000e0000 */
[----:B------:R-:W-:Y:S01]  /*1300*/  UIADD3 UR4, UP0, UR4, 0x1f0, URZ ;  /* 0x000001f004047890 */ /* 0x000fe2000ff1e03f */
[----:B------:R-:W-:Y:S01]  /*1310*/  R2UR UR9, R0 ;  /* 0x00000000000972ca */ /* 0x000fe200000e0000 */
[----:B------:R-:W-:Y:S01]  /*1320*/  UMOV UR6, 0x0 ;  /* 0x0000000000067882 */ /* 0x000fe20000000000 */
[----:B------:R-:W-:Y:S01]  /*1330*/  IADD3 R5, R5, 0x1, RZ ;  /* 0x0000000105057810 */ /* 0x000fe20007ffe0ff */
[----:B------:R-:W-:Y:S01]  /*1340*/  UIADD3.X UR5, URZ, UR5, URZ, UP0, !UPT ;  /* 0x000000053f057290 */ /* 0x000fe200087fe43f */
[----:B------:R-:W-:Y:S01]  /*1350*/  MOV R0, 0x400 ;  /* 0x0000040000007802 */ /* 0x000fe20000000f00 */
[----:B------:R-:W-:Y:S01]  /*1360*/  UMOV UR7, 0x10000000 ;  /* 0x1000000000077882 */ /* 0x000fe20000000000 */
[----:B------:R-:W-:Y:S01]  /*1370*/  UMOV UR26, URZ ;  /* 0x0000003f001a7c82 */ /* 0x000fe20008000000 */
[----:B------:R-:W-:Y:S01]  /*1380*/  UMOV UR28, UR44 ;  /* 0x0000002c001c7c82 */ /* 0x000fe20008000000 */
[----:B------:R-:W-:Y:S01]  /*1390*/  UMOV UR29, UR45 ;  /* 0x0000002d001d7c82 */ /* 0x000fe20008000000 */
[----:B------:R-:W-:Y:S01]  /*13a0*/  USHF.L.U32 UR27, UR27, 0x8, URZ ;  /* 0x000000081b1b7899 */ /* 0x000fe2000800063f */
[C---:B------:R-:W-:Y:S01]  /*13b0*/  ISETP.NE.AND P2, PT, R5.reuse, 0x4, PT ;  /* 0x000000040500780c */ /* 0x040fe20003f45270 */
[----:B------:R-:W-:Y:S01]  /*13c0*/  UIADD3 UR25, UR25, 0x2a800, URZ ;  /* 0x0002a80019197890 */ /* 0x000fe2000fffe03f */
[C---:B------:R-:W-:Y:S01]  /*13d0*/  ISETP.NE.AND P1, PT, R5.reuse, 0x4, PT ;  /* 0x000000040500780c */ /* 0x040fe20003f25270 */
[----:B------:R-:W-:Y:S01]  /*13e0*/  UIADD3 UR24, UR9, 0x2800, URZ ;  /* 0x0000280009187890 */ /* 0x000fe2000fffe03f */
[----:B------:R-:W-:Y:S01]  /*13f0*/  SEL R5, R5, RZ, P2 ;  /* 0x000000ff05057207 */ /* 0x000fe20001000000 */
[----:B------:R-:W-:Y:S01]  /*1400*/  UIADD3 UR40, UR9, 0x4800, URZ ;  /* 0x0000480009287890 */ /* 0x000fe2000fffe03f */
[----:B------:R-:W-:Y:S01]  /*1410*/  SEL R4, RZ, 0x1, !P1 ;  /* 0x00000001ff047807 */ /* 0x000fe20004800000 */
[----:B------:R-:W-:Y:S01]  /*1420*/  UMOV UR42, 0x10 ;  /* 0x00000010002a7882 */ /* 0x000fe20000000000 */
[----:B------:R-:W-:Y:S01]  /*1430*/  UMOV UR41, UR25 ;  /* 0x0000001900297c82 */ /* 0x000fe20008000000 */
[----:B------:R-:W-:Y:S01]  /*1440*/  UMOV UR43, UR27 ;  /* 0x0000001b002b7c82 */ /* 0x000fe20008000000 */
[----:B------:R-:W-:Y:S01]  /*1450*/  UIADD3 UR16, UR9, 0x6800, URZ ;  /* 0x0000680009107890 */ /* 0x000fe2000fffe03f */
[----:B------:R-:W-:Y:S01]  /*1460*/  ISETP.NE.AND P2, PT, R16, RZ, PT ;  /* 0x000000ff1000720c */ /* 0x000fe20003f45270 */
[----:B------:R-:W-:Y:S01]  /*1470*/  UTMALDG.4D [UR24], [UR4], desc[UR6] ;  /* 0x00000618040075b4 */ /* 0x000fe20008019000 */
[----:B------:R-:W-:Y:S01]  /*1480*/  UIADD3 UR8, UR9, 0x8800, URZ ;  /* 0x0000880009087890 */ /* 0x000fe2000fffe03f */
[----:B------:R-:W-:Y:S01]  /*1490*/  UMOV UR18, 0x20 ;  /* 0x0000002000127882 */ /* 0x000fe20000000000 */
[----:B-1----:R-:W-:Y:S01]  /*14a0*/  LEA R2, R3, R0, 0x18 ;  /* 0x0000000003027211 */ /* 0x002fe200078ec0ff */
[----:B------:R-:W-:Y:S01]  /*14b0*/  UMOV UR20, UR44 ;  /* 0x0000002c00147c82 */ /* 0x000fe20008000000 */
[----:B------:R-:W-:Y:S01]  /*14c0*/  UMOV UR21, UR45 ;  /* 0x0000002d00157c82 */ /* 0x000fe20008000000 */
[----:B------:R-:W-:Y:S01]  /*14d0*/  UMOV UR17, UR25 ;  /* 0x0000001900117c82 */ /* 0x000fe20008000000 */
[----:B------:R1:W-:Y:S01]  /*14e0*/  UTMALDG.4D [UR40], [UR4], desc[UR6] ;  /* 0x00000628040075b4 */ /* 0x0003e20008019000 */
[----:B------:R-:W-:Y:S01]  /*14f0*/  UMOV UR19, UR27 ;  /* 0x0000001b00137c82 */ /* 0x000fe20008000000 */
[----:B------:R-:W-:Y:S01]  /*1500*/  UMOV UR10, 0x30 ;  /* 0x00000030000a7882 */ /* 0x000fe20000000000 */
[----:B------:R-:W-:Y:S01]  /*1510*/  UMOV UR12, UR44 ;  /* 0x0000002c000c7c82 */ /* 0x000fe20008000000 */
[----:B------:R-:W-:Y:S01]  /*1520*/  UMOV UR13, UR45 ;  /* 0x0000002d000d7c82 */ /* 0x000fe20008000000 */
[----:B------:R-:W-:Y:S01]  /*1530*/  UMOV UR11, UR27 ;  /* 0x0000001b000b7c82 */ /* 0x000fe20008000000 */
[----:B------:R-:W-:-:S02]  /*1540*/  LEA R3, R5, R2, 0x3 ;  /* 0x0000000205037211 */ /* 0x000fc400078e18ff */
[----:B------:R-:W-:Y:S01]  /*1550*/  SHF.L.U32 R0, R4, 0x1f, RZ ;  /* 0x0000001f04007819 */ /* 0x000fe200000006ff */
[----:B------:R2:W-:Y:S01]  /*1560*/  UTMALDG.4D [UR16], [UR4], desc[UR6] ;  /* 0x00000610040075b4 */ /* 0x0005e20008019000 */
[----:B-1----:R-:W-:Y:S01]  /*1570*/  UIADD3 UR40, UR9, 0xa800, URZ ;  /* 0x0000a80009287890 */ /* 0x002fe2000fffe03f */
[----:B------:R-:W-:Y:S02]  /*1580*/  UMOV UR42, 0x40 ;  /* 0x00000040002a7882 */ /* 0x000fe40000000000 */
[----:B------:R-:W-:Y:S02]  /*1590*/  UMOV UR9, UR25 ;  /* 0x0000001900097c82 */ /* 0x000fe40008000000 */
[----:B------:R2:W-:Y:S04]  /*15a0*/  UTMALDG.4D [UR8], [UR4], desc[UR6] ;  /* 0x00000608040075b4 */ /* 0x0005e80008019000 */
[----:B------:R2:W-:Y:S01]  /*15b0*/  UTMALDG.4D [UR40], [UR4], desc[UR6] ;  /* 0x00000628040075b4 */ /* 0x0005e20008019000 */
[----:B------:R-:W1:Y:S02]  /*15c0*/  SYNCS.PHASECHK.TRANS64.TRYWAIT P1, [R3+URZ+0x2a820], R0 ;  /* 0x02a82000030075a7 */ /* 0x000e64000802017f */
[----:B-12---:R-:W-:Y:S05]  /*15d0*/  @!P1 BRA `(.L_x_19) ;  /* 0x000000f400789947 */ /* 0x006fea0003800000 */
.L_x_69:
[----:B------:R-:W-:Y:S05]  /*15e0*/  @P2 BRA `(.L_x_20) ;  /* 0x0000000000142947 */ /* 0x000fea0003800000 */
[----:B------:R-:W-:Y:S01]  /*15f0*/  ISETP.NE.AND P1, PT, R9, RZ, PT ;  /* 0x000000ff0900720c */ /* 0x000fe20003f25270 */
[----:B-1----:R-:W-:-:S04]  /*1600*/  IMAD.MOV.U32 R0, RZ, RZ, 0xa000 ;  /* 0x0000a000ff007424 */ /* 0x002fc800078e00ff */
[----:B------:R2:W-:Y:S08]  /*1610*/  SYNCS.ARRIVE.TRANS64 RZ, [R3+URZ+0x2a800], R0 ;  /* 0x02a8000003ff79a7 */ /* 0x0005f0000800003f */
[----:B------:R-:W-:Y:S05]  /*1620*/  @!P1 BRA `(.L_x_20) ;  /* 0x0000000000049947 */ /* 0x000fea0003800000 */
[----:B------:R-:W-:Y:S01]  /*1630*/  BPT.TRAP 0x1 ;  /* 0x000000040000795c */ /* 0x000fe20000300000 */
.L_x_20:
[----:B------:R-:W-:Y:S01]  /*1640*/  IMAD R2, R5, 0xa000, R2 ;  /* 0x0000a00005027824 */ /* 0x000fe200078e0202 */
[----:B------:R-:W-:Y:S01]  /*1650*/  R2UR UR33, R3 ;  /* 0x00000000032172ca */ /* 0x000fe200000e0000 */
[----:B------:R-:W-:Y:S01]  /*1660*/  ULDC.64 UR4, c[0x0][0x198] ;  /* 0x0000660000047ab9 */ /* 0x000fe20000000a00 */
[----:B------:R-:W-:Y:S01]  /*1670*/  R2UR UR35, R7 ;  /* 0x00000000072372ca */ /* 0x000fe200000e0000 */
        /* <DEDUP_REMOVED lines=11> */
[----:B------:R-:W-:Y:S01]  /*1730*/  ISETP.NE.AND P1, PT, R5, 0x4, PT ;  /* 0x000000040500780c */ /* 0x000fe20003f25270 */
[----:B------:R-:W-:Y:S01]  /*1740*/  USHF.L.U32 UR35, UR35, 0x8, URZ ;  /* 0x0000000823237899 */ /* 0x000fe2000800063f */
[----:B------:R-:W-:Y:S01]  /*1750*/  IADD3 R7, R7, 0x1, RZ ;  /* 0x0000000107077810 */ /* 0x000fe20007ffe0ff */
[----:B------:R-:W-:Y:S01]  /*1760*/  UIADD3 UR32, UR40, 0x2800, URZ ;  /* 0x0000280028207890 */ /* 0x000fe2000fffe03f */
[----:B-12---:R-:W-:Y:S01]  /*1770*/  SEL R3, RZ, 0x1, P1 ;  /* 0x00000001ff037807 */ /* 0x006fe20000800000 */
[----:B------:R-:W-:Y:S01]  /*1780*/  UIADD3 UR24, UR40, 0x4800, URZ ;  /* 0x0000480028187890 */ /* 0x000fe2000fffe03f */
[----:B------:R-:W-:Y:S01]  /*1790*/  SEL R5, R5, RZ, P1 ;  /* 0x000000ff05057207 */ /* 0x000fe20000800000 */
[----:B------:R-:W-:Y:S01]  /*17a0*/  UIADD3 UR16, UR40, 0x6800, URZ ;  /* 0x0000680028107890 */ /* 0x000fe2000fffe03f */
[----:B------:R-:W-:Y:S01]  /*17b0*/  LOP3.LUT R4, R4, R3, RZ, 0x3c, !PT ;  /* 0x0000000304047212 */ /* 0x000fe200078e3cff */
[----:B------:R-:W-:-:S02]  /*17c0*/  UIADD3 UR8, UR40, 0x8800, URZ ;  /* 0x0000880028087890 */ /* 0x000fc4000fffe03f */
[----:B------:R-:W-:Y:S01]  /*17d0*/  UIADD3 UR40, UR40, 0xa800, URZ ;  /* 0x0000a80028287890 */ /* 0x000fe2000fffe03f */
[----:B------:R3:W-:Y:S01]  /*17e0*/  UTMALDG.4D [UR32], [UR4], desc[UR6] ;  /* 0x00000620040075b4 */ /* 0x0007e20008019000 */
[----:B------:R-:W-:Y:S01]  /*17f0*/  UMOV UR28, UR44 ;  /* 0x0000002c001c7c82 */ /* 0x000fe20008000000 */
[----:B------:R-:W-:Y:S01]  /*1800*/  UMOV UR29, UR45 ;  /* 0x0000002d001d7c82 */ /* 0x000fe20008000000 */
        /* <DEDUP_REMOVED lines=20> */
.L_x_16:
[----:B------:R-:W-:-:S07]  /*1950*/  VIADD R6, R6, 0xfffffffc ;  /* 0xfffffffc06067836 */ /* 0x000fce0000000000 */
.L_x_10:
[----:B------:R-:W-:Y:S05]  /*1960*/  BSYNC B0 ;  /* 0x0000000000007941 */ /* 0x000fea0003800000 */
.L_x_9:
[----:B-12---:R-:W1:Y:S01]  /*1970*/  S2R R3, SR_CgaCtaId ;  /* 0x0000000000037919 */ /* 0x006e620000008800 */
[----:B------:R-:W-:Y:S02]  /*1980*/  MOV R2, 0x400 ;  /* 0x0000040000027802 */ /* 0x000fe40000000f00 */
[----:B------:R-:W-:Y:S02]  /*1990*/  SHF.L.U32 R153, RZ, 0x1f, RZ ;  /* 0x0000001fff997819 */ /* 0x000fe400000006ff */
[----:B-1----:R-:W-:-:S04]  /*19a0*/  LEA R2, R3, R2, 0x18 ;  /* 0x0000000203027211 */ /* 0x002fc800078ec0ff */
[----:B------:R-:W1:Y:S02]  /*19b0*/  SYNCS.PHASECHK.TRANS64.TRYWAIT P1, [R2+URZ+0x2a840], R153 ;  /* 0x02a84099020075a7 */ /* 0x000e64000802017f */
[----:B-1----:R-:W-:Y:S05]  /*19c0*/  @!P1 BRA `(.L_x_21) ;  /* 0x000000f000909947 */ /* 0x002fea0003800000 */
.L_x_70:
[----:B------:R-:W2:Y:S01]  /*19d0*/  SYNCS.PHASECHK.TRANS64.TRYWAIT P1, [R2+URZ+0x2a800], R153 ;  /* 0x02a80099020075a7 */ /* 0x000ea2000802017f */
[----:B------:R-:W-:Y:S01]  /*19e0*/  MOV R3, RZ ;  /* 0x000000ff00037202 */ /* 0x000fe20000000f00 */
[----:B--2---:R-:W-:Y:S06]  /*19f0*/  @!P1 BRA `(.L_x_22) ;  /* 0x000000f000989947 */ /* 0x004fec0003800000 */
.L_x_71:
[----:B------:R-:W-:Y:S05]  /*1a00*/  WARPSYNC.ALL ;  /* 0x0000000000007948 */ /* 0x000fea0003800000 */
[C---:B------:R-:W-:Y:S01]  /*1a10*/  R2UR UR5, R2.reuse ;  /* 0x00000000020572ca */ /* 0x040fe200000e0000 */
[----:B------:R-:W-:Y:S01]  /*1a20*/  WARPGROUP.ARRIVE ;  /* 0x00000000000079c5 */ /* 0x000fe20000000000 */
[----:B------:R-:W-:Y:S01]  /*1a30*/  R2UR UR4, R2 ;  /* 0x00000000020472ca */ /* 0x000fe200000e0000 */
[----:B------:R-:W-:Y:S01]  /*1a40*/  UMOV UR7, 0xc0000010 ;  /* 0xc000001000077882 */ /* 0x000fe20000000000 */
[----:B------:R-:W-:Y:S01]  /*1a50*/  UMOV UR57, 0xc0000010 ;  /* 0xc000001000397882 */ /* 0x000fe20000000000 */
[----:B------:R-:W-:Y:S01]  /*1a60*/  UMOV UR59, 0xc0000010 ;  /* 0xc0000010003b7882 */ /* 0x000fe20000000000 */
[----:B------:R-:W-:Y:S01]  /*1a70*/  UMOV UR53, 0xc0000010 ;  /* 0xc000001000357882 */ /* 0x000fe20000000000 */
[----:B------:R-:W-:Y:S01]  /*1a80*/  UMOV UR55, 0xc0000010 ;  /* 0xc000001000377882 */ /* 0x000fe20000000000 */
[----:B------:R-:W-:Y:S01]  /*1a90*/  UMOV UR49, 0xc0000010 ;  /* 0xc000001000317882 */ /* 0x000fe20000000000 */
[----:B------:R-:W-:Y:S01]  /*1aa0*/  UMOV UR51, 0xc0000010 ;  /* 0xc000001000337882 */ /* 0x000fe20000000000 */
[----:B------:R-:W-:Y:S01]  /*1ab0*/  ULDC UR9, c[0x0][0x604] ;  /* 0x0001810000097ab9 */ /* 0x000fe20000000800 */
[----:B------:R-:W-:Y:S01]  /*1ac0*/  ULDC UR10, c[0x0][0x604] ;  /* 0x00018100000a7ab9 */ /* 0x000fe20000000800 */
[----:B------:R-:W-:Y:S01]  /*1ad0*/  ULDC UR11, c[0x0][0x604] ;  /* 0x00018100000b7ab9 */ /* 0x000fe20000000800 */
[----:B------:R-:W-:-:S02]  /*1ae0*/  UIADD3 UR5, UR5, 0x2800, URZ ;  /* 0x0000280005057890 */ /* 0x000fc4000fffe03f */
[----:B------:R-:W-:Y:S02]  /*1af0*/  USHF.R.U32.HI UR4, URZ, 0x4, UR4 ;  /* 0x000000043f047899 */ /* 0x000fe40008011604 */
[----:B------:R-:W-:Y:S02]  /*1b00*/  USHF.R.U32.HI UR5, URZ, 0x4, UR5 ;  /* 0x000000043f057899 */ /* 0x000fe40008011605 */
[----:B------:R-:W-:Y:S02]  /*1b10*/  ULOP3.LUT UR4, UR4, 0x3fff, URZ, 0xc0, !UPT ;  /* 0x00003fff04047892 */ /* 0x000fe4000f8ec03f */
[----:B------:R-:W-:Y:S02]  /*1b20*/  ULOP3.LUT UR6, UR5, 0x3fff, URZ, 0xc0, !UPT ;  /* 0x00003fff05067892 */ /* 0x000fe4000f8ec03f */
[----:B------:R-:W-:Y:S02]  /*1b30*/  ULOP3.LUT UR8, UR4, 0x10000, URZ, 0xfc, !UPT ;  /* 0x0001000004087892 */ /* 0x000fe4000f8efc3f */
[----:B------:R-:W-:-:S02]  /*1b40*/  ULOP3.LUT UR61, UR6, 0x10000, URZ, 0xfc, !UPT ;  /* 0x00010000063d7892 */ /* 0x000fc4000f8efc3f */
[----:B------:R-:W-:Y:S01]  /*1b50*/  MOV R9, UR6 ;  /* 0x0000000600097c02 */ /* 0x000fe20008000f00 */
[----:B------:R-:W-:Y:S01]  /*1b60*/  UMOV UR5, 0xc0000010 ;  /* 0xc000001000057882 */ /* 0x000fe20000000000 */
[----:B------:R-:W-:Y:S01]  /*1b70*/  UIADD3 UR56, UR8, 0x80, URZ ;  /* 0x0000008008387890 */ /* 0x000fe2000fffe03f */
[----:B------:R-:W-:Y:S01]  /*1b80*/  MOV R13, UR5 ;  /* 0x00000005000d7c02 */ /* 0x000fe20008000f00 */
[----:B------:R-:W-:Y:S01]  /*1b90*/  UMOV UR4, UR8 ;  /* 0x0000000800047c82 */ /* 0x000fe20008000000 */
[----:B------:R-:W-:Y:S01]  /*1ba0*/  UMOV UR6, UR61 ;  /* 0x0000003d00067c82 */ /* 0x000fe20008000000 */
[----:B------:R-:W-:Y:S01]  /*1bb0*/  UIADD3 UR58, UR61, 0x200, URZ ;  /* 0x000002003d3a7890 */ /* 0x000fe2000fffe03f */
[----:B------:R-:W-:Y:S01]  /*1bc0*/  HGMMA.64x256x16.F32.BF16 R24, gdesc[UR4], RZ, !UPT, gsb0 ;  /* 0x03e00000041879f0 */ /* 0x000fe2000c0018ff */
[----:B------:R-:W-:Y:S01]  /*1bd0*/  UIADD3 UR52, UR8, 0x100, URZ ;  /* 0x0000010008347890 */ /* 0x000fe2000fffe03f */
[----:B------:R-:W-:Y:S01]  /*1be0*/  IMAD.U32 R12, RZ, RZ, UR4 ;  /* 0x00000004ff0c7e24 */ /* 0x000fe2000f8e00ff */
[----:B------:R-:W-:-:S02]  /*1bf0*/  UIADD3 UR54, UR61, 0x400, URZ ;  /* 0x000004003d367890 */ /* 0x000fc4000fffe03f */
[----:B------:R-:W-:Y:S02]  /*1c00*/  UIADD3 UR48, UR8, 0x180, URZ ;  /* 0x0000018008307890 */ /* 0x000fe4000fffe03f */
[----:B------:R-:W-:Y:S02]  /*1c10*/  UIADD3 UR50, UR61, 0x600, URZ ;  /* 0x000006003d327890 */ /* 0x000fe4000fffe03f */
[----:B------:R-:W-:Y:S02]  /*1c20*/  UIADD3 UR4, UR8, 0x200, URZ ;  /* 0x0000020008047890 */ /* 0x000fe4000fffe03f */
[----:B------:R-:W-:Y:S01]  /*1c30*/  UIADD3 UR6, UR61, 0x800, URZ ;  /* 0x000008003d067890 */ /* 0x000fe2000fffe03f */
[----:B------:R-:W-:Y:S01]  /*1c40*/  UMOV UR5, 0xc0000010 ;  /* 0xc000001000057882 */ /* 0x000fe20000000000 */
[----:B------:R-:W-:Y:S01]  /*1c50*/  UMOV UR7, 0xc0000010 ;  /* 0xc000001000077882 */ /* 0x000fe20000000000 */
[----:B------:R-:W-:Y:S01]  /*1c60*/  ULDC UR8, c[0x0][0x604] ;  /* 0x0001810000087ab9 */ /* 0x000fe20000000800 */
        /* <DEDUP_REMOVED lines=34> */
[----:B------:R-:W-:-:S02]  /*1e90*/  WARPGROUP.DEPBAR.LE gsb0, 0x0 ;  /* 0x00008000000079c5 */ /* 0x000fc40000010000 */
[----:B------:R-:W-:-:S06]  /*1ea0*/  WARPGROUP.ARRIVE ;  /* 0x00000000000079c5 */ /* 0x000fcc0000000000 */
[----:B------:R-:W-:Y:S03]  /*1eb0*/  HGMMA.64x256x16.F32.BF16 R24, gdesc[UR56], R24, gsb0 ;  /* 0x03e00000381879f0 */ /* 0x000fe60008001818 */
[----:B------:R-:W-:Y:S02]  /*1ec0*/  WARPGROUP.DEPBAR.LE gsb0, 0x0 ;  /* 0x00008000000079c5 */ /* 0x000fe40000010000 */
[----:B------:R-:W-:-:S15]  /*1ed0*/  WARPGROUP.ARRIVE ;  /* 0x00000000000079c5 */ /* 0x000fde0000000000 */
[----:B------:R-:W-:-:S08]  /*1ee0*/  NOP ;  /* 0x0000000000007918 */ /* 0x000fd00000000000 */
[----:B------:R-:W-:Y:S01]  /*1ef0*/  HGMMA.64x256x16.F32.BF16 R24, gdesc[UR52], R24, gsb0 ;  /* 0x03e00000341879f0 */ /* 0x000fe20008001818 */
[----:B------:R-:W-:Y:S01]  /*1f00*/  ULDC UR55, c[0x0][0x604] ;  /* 0x0001810000377ab9 */ /* 0x000fe20000000800 */
[----:B------:R-:W-:Y:S01]  /*1f10*/  ULDC UR54, c[0x0][0x604] ;  /* 0x0001810000367ab9 */ /* 0x000fe20000000800 */
        /* <DEDUP_REMOVED lines=13> */
[----:B------:R-:W-:-:S04]  /*1ff0*/  FMNMX R11, R24, R25, !PT ;  /* 0x00000019180b7209 */ /* 0x000fc80007800000 */
        /* <DEDUP_REMOVED lines=10> */
[----:B------:R-:W-:Y:S02]  /*20a0*/  FMNMX R0, R48, R11, !PT ;  /* 0x0000000b30007209 */ /* 0x000fe40007800000 */
[----:B------:R-:W-:Y:S02]  /*20b0*/  FMNMX R11, R26, R27, !PT ;  /* 0x0000001b1a0b7209 */ /* 0x000fe40007800000 */
[----:B------:R-:W-:Y:S02]  /*20c0*/  FMNMX R19, R49, R0, !PT ;  /* 0x0000000031137209 */ /* 0x000fe40007800000 */
[----:B------:R-:W-:Y:S02]  /*20d0*/  FMNMX R0, R30, R11, !PT ;  /* 0x0000000b1e007209 */ /* 0x000fe40007800000 */
[----:B------:R-:W-:Y:S02]  /*20e0*/  FMNMX R10, R52, R19, !PT ;  /* 0x00000013340a7209 */ /* 0x000fe40007800000 */
[----:B------:R-:W-:-:S02]  /*20f0*/  FMNMX R11, R31, R0, !PT ;  /* 0x000000001f0b7209 */ /* 0x000fc40007800000 */
        /* <DEDUP_REMOVED lines=97> */
[----:B------:R-:W-:-:S03]  /*2710*/  FMNMX R0, R130, R11, !PT ;  /* 0x0000000b82007209 */ /* 0x000fc60007800000 */
[----:B------:R-:W3:Y:S01]  /*2720*/  SHFL.BFLY PT, R19, R10, 0x1, 0x1f ;  /* 0x0c201f000a137f89 */ /* 0x000ee200000e0000 */
[----:B------:R-:W-:-:S04]  /*2730*/  FMNMX R11, R131, R0, !PT ;  /* 0x00000000830b7209 */ /* 0x000fc80007800000 */
[----:B------:R-:W-:-:S04]  /*2740*/  FMNMX R0, R134, R11, !PT ;  /* 0x0000000b86007209 */ /* 0x000fc80007800000 */
[----:B------:R-:W-:-:S04]  /*2750*/  FMNMX R11, R135, R0, !PT ;  /* 0x00000000870b7209 */ /* 0x000fc80007800000 */
[----:B------:R-:W-:-:S04]  /*2760*/  FMNMX R0, R138, R11, !PT ;  /* 0x0000000b8a007209 */ /* 0x000fc80007800000 */
[----:B------:R-:W-:-:S04]  /*2770*/  FMNMX R11, R139, R0, !PT ;  /* 0x000000008b0b7209 */ /* 0x000fc80007800000 */
[----:B------:R-:W-:Y:S02]  /*2780*/  FMNMX R0, R142, R11, !PT ;  /* 0x0000000b8e007209 */ /* 0x000fe40007800000 */
[----:B---3--:R-:W-:Y:S02]  /*2790*/  FMNMX R19, R10, R19, !PT ;  /* 0x000000130a137209 */ /* 0x008fe40007800000 */
[----:B------:R-:W-:-:S03]  /*27a0*/  FMNMX R11, R143, R0, !PT ;  /* 0x000000008f0b7209 */ /* 0x000fc60007800000 */
[----:B------:R-:W3:Y:S01]  /*27b0*/  SHFL.BFLY PT, R14, R19, 0x2, 0x1f ;  /* 0x0c401f00130e7f89 */ /* 0x000ee200000e0000 */
[----:B------:R-:W-:-:S04]  /*27c0*/  FMNMX R0, R146, R11, !PT ;  /* 0x0000000b92007209 */ /* 0x000fc80007800000 */
[----:B------:R-:W-:-:S04]  /*27d0*/  FMNMX R11, R147, R0, !PT ;  /* 0x00000000930b7209 */ /* 0x000fc80007800000 */
[----:B------:R-:W-:-:S04]  /*27e0*/  FMNMX R0, R150, R11, !PT ;  /* 0x0000000b96007209 */ /* 0x000fc80007800000 */
[----:B------:R-:W-:-:S05]  /*27f0*/  FMNMX R10, R151, R0, !PT ;  /* 0x00000000970a7209 */ /* 0x000fca0007800000 */
[----:B------:R-:W4:Y:S01]  /*2800*/  SHFL.BFLY PT, R11, R10, 0x1, 0x1f ;  /* 0x0c201f000a0b7f89 */ /* 0x000f2200000e0000 */
[----:B---3--:R-:W-:-:S04]  /*2810*/  FMNMX R0, R19, R14, !PT ;  /* 0x0000000e13007209 */ /* 0x008fc80007800000 */
[----:B------:R-:W-:-:S04]  /*2820*/  FSETP.NEU.AND P1, PT, R0, -INF , PT ;  /* 0xff8000000000780b */ /* 0x000fc80003f2d000 */
[----:B------:R-:W-:-:S05]  /*2830*/  FSEL R14, R0, RZ, P1 ;  /* 0x000000ff000e7208 */ /* 0x000fca0000800000 */
[----:B------:R-:W-:Y:S01]  /*2840*/  FMUL R152, R14, UR6 ;  /* 0x000000060e987c20 */ /* 0x000fe20008400000 */
[----:B------:R-:W-:-:S03]  /*2850*/  ULDC UR6, c[0x0][0x604] ;  /* 0x0001810000067ab9 */ /* 0x000fc60000000800 */
[--C-:B------:R-:W-:Y:S01]  /*2860*/  FFMA R24, R24, UR6, -R152.reuse ;  /* 0x0000000618187c23 */ /* 0x100fe20008000898 */
[----:B----4-:R-:W-:Y:S01]  /*2870*/  FMNMX R11, R10, R11, !PT ;  /* 0x0000000b0a0b7209 */ /* 0x010fe20007800000 */
[----:B------:R-:W-:Y:S01]  /*2880*/  ULDC UR6, c[0x0][0x604] ;  /* 0x0001810000067ab9 */ /* 0x000fe20000000800 */
[--C-:B------:R-:W-:Y:S01]  /*2890*/  FFMA R14, R41, UR7, -R152.reuse ;  /* 0x00000007290e7c23 */ /* 0x100fe20008000898 */
[--C-:B------:R-:W-:Y:S01]  /*28a0*/  FFMA R25, R25, UR6, -R152.reuse ;  /* 0x0000000619197c23 */ /* 0x100fe20008000898 */
[----:B------:R-:W-:Y:S01]  /*28b0*/  FSETP.GEU.AND P1, PT, R24, -126, PT ;  /* 0xc2fc00001800780b */ /* 0x000fe20003f2e000 */
[----:B------:R-:W3:Y:S01]  /*28c0*/  SHFL.BFLY PT, R10, R11, 0x2, 0x1f ;  /* 0x0c401f000b0a7f89 */ /* 0x000ee200000e0000 */
[----:B------:R-:W-:Y:S01]  /*28d0*/  ULDC UR6, c[0x0][0x604] ;  /* 0x0001810000067ab9 */ /* 0x000fe20000000800 */
[--C-:B------:R-:W-:Y:S01]  /*28e0*/  FFMA R41, R44, UR8, -R152.reuse ;  /* 0x000000082c297c23 */ /* 0x100fe20008000898 */
[----:B------:R-:W-:Y:S01]  /*28f0*/  FSETP.GEU.AND P2, PT, R25, -126, PT ;  /* 0xc2fc00001900780b */ /* 0x000fe20003f4e000 */
[--C-:B------:R-:W-:Y:S01]  /*2900*/  FFMA R23, R28, UR6, -R152.reuse ;  /* 0x000000061c177c23 */ /* 0x100fe20008000898 */
[----:B------:R-:W-:Y:S01]  /*2910*/  ULDC UR6, c[0x0][0x604] ;  /* 0x0001810000067ab9 */ /* 0x000fe20000000800 */
[--C-:B------:R-:W-:Y:S01]  /*2920*/  FFMA R18, R49, UR10, -R152.reuse ;  /* 0x0000000a31127c23 */ /* 0x100fe20008000898 */
[--C-:B------:R-:W-:Y:S01]  /*2930*/  FFMA R29, R29, UR6, -R152.reuse ;  /* 0x000000061d1d7c23 */ /* 0x100fe20008000898 */
[----:B------:R-:W-:Y:S01]  /*2940*/  ULDC UR6, c[0x0][0x604] ;  /* 0x0001810000067ab9 */ /* 0x000fe20000000800 */
[----:B------:R-:W-:Y:S01]  /*2950*/  FSETP.GEU.AND P3, PT, R23, -126, PT ;  /* 0xc2fc00001700780b */ /* 0x000fe20003f6e000 */
[--C-:B------:R-:W-:Y:S01]  /*2960*/  FFMA R21, R53, UR14, -R152.reuse ;  /* 0x0000000e35157c23 */ /* 0x100fe20008000898 */
[--C-:B------:R-:W-:Y:S01]  /*2970*/  FFMA R53, R56, UR17, -R152.reuse ;  /* 0x0000001138357c23 */ /* 0x100fe20008000898 */
[----:B------:R-:W-:Y:S01]  /*2980*/  @!P1 FMUL R24, R24, 0.5 ;  /* 0x3f00000018189820 */ /* 0x000fe20000400000 */
[----:B------:R-:W-:Y:S01]  /*2990*/  FSETP.GEU.AND P6, PT, R29, -126, PT ;  /* 0xc2fc00001d00780b */ /* 0x000fe20003fce000 */
[--C-:B------:R-:W-:Y:S01]  /*29a0*/  FFMA R49, R61, UR26, -R152.reuse ;  /* 0x0000001a3d317c23 */ /* 0x100fe20008000898 */
[----:B------:R-:W-:Y:S01]  /*29b0*/  ULDC UR7, c[0x0][0x604] ;  /* 0x0001810000077ab9 */ /* 0x000fe20000000800 */
[----:B------:R-:W-:Y:S01]  /*29c0*/  @!P2 FMUL R25, R25, 0.5 ;  /* 0x3f0000001919a820 */ /* 0x000fe20000400000 */
[----:B------:R-:W4:Y:S01]  /*29d0*/  MUFU.EX2 R193, R24 ;  /* 0x0000001800c17308 */ /* 0x000f220000000800 */
[--C-:B------:R-:W-:Y:S01]  /*29e0*/  FFMA R61, R72, UR7, -R152.reuse ;  /* 0x00000007483d7c23 */ /* 0x100fe20008000898 */
[----:B------:R-:W-:Y:S01]  /*29f0*/  ULDC UR8, c[0x0][0x604] ;  /* 0x0001810000087ab9 */ /* 0x000fe20000000800 */
[----:B------:R-:W-:Y:S01]  /*2a00*/  ULDC UR10, c[0x0][0x604] ;  /* 0x00018100000a7ab9 */ /* 0x000fe20000000800 */
[--C-:B------:R-:W-:Y:S01]  /*2a10*/  FFMA R56, R81, UR13, -R152.reuse ;  /* 0x0000000d51387c23 */ /* 0x100fe20008000898 */
[----:B------:R-:W-:Y:S01]  /*2a20*/  @!P3 FMUL R23, R23, 0.5 ;  /* 0x3f0000001717b820 */ /* 0x000fe20000400000 */
[--C-:B------:R-:W-:Y:S01]  /*2a30*/  FFMA R88, R88, UR16, -R152.reuse ;  /* 0x0000001058587c23 */ /* 0x100fe20008000898 */
[----:B---3--:R-:W-:Y:S01]  /*2a40*/  FMNMX R10, R11, R10, !PT ;  /* 0x0000000a0b0a7209 */ /* 0x008fe20007800000 */
[----:B------:R-:W3:Y:S01]  /*2a50*/  MUFU.EX2 R192, R25 ;  /* 0x0000001900c07308 */ /* 0x000ee20000000800 */
[--C-:B------:R-:W-:Y:S01]  /*2a60*/  FFMA R11, R32, UR6, -R152.reuse ;  /* 0x00000006200b7c23 */ /* 0x100fe20008000898 */
[----:B------:R-:W-:Y:S01]  /*2a70*/  ULDC UR6, c[0x0][0x604] ;  /* 0x0001810000067ab9 */ /* 0x000fe20000000800 */
[----:B------:R-:W-:Y:S01]  /*2a80*/  FSETP.NEU.AND P5, PT, R10, -INF , PT ;  /* 0xff8000000a00780b */ /* 0x000fe20003fad000 */
[--C-:B------:R-:W-:Y:S01]  /*2a90*/  FFMA R20, R33, UR6, -R152.reuse ;  /* 0x0000000621147c23 */ /* 0x100fe20008000898 */
[----:B------:R-:W-:Y:S01]  /*2aa0*/  ULDC UR6, c[0x0][0x604] ;  /* 0x0001810000067ab9 */ /* 0x000fe20000000800 */
[----:B------:R-:W-:Y:S01]  /*2ab0*/  FSETP.GEU.AND P4, PT, R11, -126, PT ;  /* 0xc2fc00000b00780b */ /* 0x000fe20003f8e000 */
[--C-:B------:R-:W-:Y:S01]  /*2ac0*/  FFMA R19, R36, UR6, -R152.reuse ;  /* 0x0000000624137c23 */ /* 0x100fe20008000898 */
[----:B------:R-:W-:Y:S01]  /*2ad0*/  ULDC UR6, c[0x0][0x604] ;  /* 0x0001810000067ab9 */ /* 0x000fe20000000800 */
[----:B------:R-:W-:Y:S01]  /*2ae0*/  FSEL R154, R10, RZ, P5 ;  /* 0x000000ff0a9a7208 */ /* 0x000fe20002800000 */
[--C-:B------:R-:W-:Y:S01]  /*2af0*/  FFMA R22, R37, UR6, -R152.reuse ;  /* 0x0000000625167c23 */ /* 0x100fe20008000898 */
[----:B------:R-:W-:Y:S01]  /*2b00*/  FSETP.GEU.AND P5, PT, R20, -126, PT ;  /* 0xc2fc00001400780b */ /* 0x000fe20003fae000 */
[----:B----4-:R-:W-:Y:S01]  /*2b10*/  @!P1 FMUL R193, R193, R193 ;  /* 0x000000c1c1c19220 */ /* 0x010fe20000400000 */
[----:B------:R-:W-:Y:S01]  /*2b20*/  FSETP.GEU.AND P1, PT, R19, -126, PT ;  /* 0xc2fc00001300780b */ /* 0x000fe20003f2e000 */
[----:B------:R-:W4:Y:S01]  /*2b30*/  MUFU.EX2 R23, R23 ;  /* 0x0000001700177308 */ /* 0x000f220000000800 */
[----:B------:R-:W-:Y:S01]  /*2b40*/  @!P6 FMUL R29, R29, 0.5 ;  /* 0x3f0000001d1de820 */ /* 0x000fe20000400000 */
[----:B------:R-:W-:Y:S01]  /*2b50*/  ULDC UR6, c[0x0][0x604] ;  /* 0x0001810000067ab9 */ /* 0x000fe20000000800 */
[----:B---3--:R-:W-:Y:S01]  /*2b60*/  @!P2 FMUL R192, R192, R192 ;  /* 0x000000c0c0c0a220 */ /* 0x008fe20000400000 */
[----:B------:R-:W-:Y:S01]  /*2b70*/  FSETP.GEU.AND P2, PT, R22, -126, PT ;  /* 0xc2fc00001600780b */ /* 0x000fe20003f4e000 */
[----:B------:R-:W-:Y:S01]  /*2b80*/  @!P4 FMUL R11, R11, 0.5 ;  /* 0x3f0000000b0bc820 */ /* 0x000fe20000400000 */
[--C-:B------:R-:W-:Y:S01]  /*2b90*/  FFMA R40, R40, UR6, -R152.reuse ;  /* 0x0000000628287c23 */ /* 0x100fe20008000898 */
[----:B------:R-:W-:Y:S01]  /*2ba0*/  ULDC UR6, c[0x0][0x604] ;  /* 0x0001810000067ab9 */ /* 0x000fe20000000800 */
[----:B------:R3:W5:Y:S01]  /*2bb0*/  MUFU.EX2 R32, R29 ;  /* 0x0000001d00207308 */ /* 0x0007620000000800 */
[--C-:B------:R-:W-:Y:S01]  /*2bc0*/  FFMA R28, R45, UR6, -R152.reuse ;  /* 0x000000062d1c7c23 */ /* 0x100fe20008000898 */
[----:B------:R-:W-:Y:S01]  /*2bd0*/  @!P5 FMUL R20, R20, 0.5 ;  /* 0x3f0000001414d820 */ /* 0x000fe20000400000 */
[--C-:B------:R-:W-:Y:S01]  /*2be0*/  FFMA R36, R68, UR29, -R152.reuse ;  /* 0x0000001d44247c23 */ /* 0x100fe20008000898 */
[----:B------:R-:W-:Y:S01]  /*2bf0*/  @!P1 FMUL R19, R19, 0.5 ;  /* 0x3f00000013139820 */ /* 0x000fe20000400000 */
[----:B------:R-:W-:Y:S01]  /*2c00*/  ULDC UR6, c[0x0][0x604] ;  /* 0x0001810000067ab9 */ /* 0x000fe20000000800 */
[--C-:B------:R-:W-:Y:S01]  /*2c10*/  FFMA R33, R65, UR28, -R152.reuse ;  /* 0x0000001c41217c23 */ /* 0x100fe20008000898 */
[--C-:B------:R-:W-:Y:S01]  /*2c20*/  FFMA R37, R69, UR30, -R152.reuse ;  /* 0x0000001e45257c23 */ /* 0x100fe20008000898 */
[----:B------:R-:W1:Y:S01]  /*2c30*/  MUFU.EX2 R11, R11 ;  /* 0x0000000b000b7308 */ /* 0x000e620000000800 */
[----:B------:R-:W-:Y:S01]  /*2c40*/  @!P2 FMUL R22, R22, 0.5 ;  /* 0x3f0000001616a820 */ /* 0x000fe20000400000 */
[----:B----4-:R-:W-:Y:S01]  /*2c50*/  @!P3 FMUL R23, R23, R23 ;  /* 0x000000171717b220 */ /* 0x010fe20000400000 */
[----:B------:R-:W-:Y:S01]  /*2c60*/  FSETP.GEU.AND P3, PT, R40, -126, PT ;  /* 0xc2fc00002800780b */ /* 0x000fe20003f6e000 */
[--C-:B---3--:R-:W-:Y:S01]  /*2c70*/  FFMA R29, R48, UR9, -R152.reuse ;  /* 0x00000009301d7c23 */ /* 0x108fe20008000898 */
[--C-:B------:R-:W-:Y:S01]  /*2c80*/  FFMA R48, R60, UR23, -R152.reuse ;  /* 0x000000173c307c23 */ /* 0x100fe20008000898 */
[--C-:B------:R-:W-:Y:S01]  /*2c90*/  FFMA R68, R73, UR6, -R152.reuse ;  /* 0x0000000649447c23 */ /* 0x100fe20008000898 */
[--C-:B------:R-:W-:Y:S01]  /*2ca0*/  FFMA R69, R76, UR8, -R152.reuse ;  /* 0x000000084c457c23 */ /* 0x100fe20008000898 */
[----:B------:R-:W3:Y:S01]  /*2cb0*/  MUFU.EX2 R20, R20 ;  /* 0x0000001400147308 */ /* 0x000ee20000000800 */
[----:B-----5:R-:W-:Y:S01]  /*2cc0*/  @!P6 FMUL R32, R32, R32 ;  /* 0x000000202020e220 */ /* 0x020fe20000400000 */
[----:B------:R-:W-:Y:S01]  /*2cd0*/  FSETP.GEU.AND P6, PT, R14, -126, PT ;  /* 0xc2fc00000e00780b */ /* 0x000fe20003fce000 */
[--C-:B------:R-:W-:Y:S01]  /*2ce0*/  FFMA R65, R80, UR10, -R152.reuse ;  /* 0x0000000a50417c23 */ /* 0x100fe20008000898 */
[----:B------:R-:W-:Y:S01]  /*2cf0*/  ULDC UR9, c[0x0][0x604] ;  /* 0x0001810000097ab9 */ /* 0x000fe20000000800 */
[----:B------:R-:W-:Y:S01]  /*2d00*/  ULDC UR14, c[0x0][0x604] ;  /* 0x00018100000e7ab9 */ /* 0x000fe20000000800 */
[--C-:B------:R-:W-:Y:S01]  /*2d10*/  FFMA R60, R77, UR9, -R152.reuse ;  /* 0x000000094d3c7c23 */ /* 0x100fe20008000898 */
[--C-:B------:R-:W-:Y:S01]  /*2d20*/  FFMA R24, R92, UR14, -R152.reuse ;  /* 0x0000000e5c187c23 */ /* 0x100fe20008000898 */
[----:B------:R-:W4:Y:S01]  /*2d30*/  MUFU.EX2 R19, R19 ;  /* 0x0000001300137308 */ /* 0x000f220000000800 */
[----:B-1----:R-:W-:Y:S01]  /*2d40*/  @!P4 FMUL R11, R11, R11 ;  /* 0x0000000b0b0bc220 */ /* 0x002fe20000400000 */
[----:B------:R-:W-:Y:S01]  /*2d50*/  FSETP.GEU.AND P4, PT, R41, -126, PT ;  /* 0xc2fc00002900780b */ /* 0x000fe20003f8e000 */
[----:B------:R-:W-:Y:S01]  /*2d60*/  @!P3 FMUL R40, R40, 0.5 ;  /* 0x3f0000002828b820 */ /* 0x000fe20000400000 */
[----:B------:R-:W-:Y:S01]  /*2d70*/  ULDC UR17, c[0x0][0x604] ;  /* 0x0001810000117ab9 */ /* 0x000fe20000000800 */
[--C-:B------:R-:W-:Y:S01]  /*2d80*/  FFMA R89, R89, UR15, -R152.reuse ;  /* 0x0000000f59597c23 */ /* 0x100fe20008000898 */
[--C-:B------:R-:W-:Y:S01]  /*2d90*/  FFMA R93, R93, UR19, -R152.reuse ;  /* 0x000000135d5d7c23 */ /* 0x100fe20008000898 */
[----:B------:R-:W-:Y:S01]  /*2da0*/  @!P6 FMUL R14, R14, 0.5 ;  /* 0x3f0000000e0ee820 */ /* 0x000fe20000400000 */
[----:B------:R-:W1:Y:S01]  /*2db0*/  MUFU.EX2 R22, R22 ;  /* 0x0000001600167308 */ /* 0x000e620000000800 */
[----:B---3--:R-:W-:Y:S01]  /*2dc0*/  @!P5 FMUL R20, R20, R20 ;  /* 0x000000141414d220 */ /* 0x008fe20000400000 */
[----:B------:R-:W-:Y:S01]  /*2dd0*/  FSETP.GEU.AND P5, PT, R28, -126, PT ;  /* 0xc2fc00001c00780b */ /* 0x000fe20003fae000 */
[--C-:B------:R-:W-:Y:S01]  /*2de0*/  FFMA R25, R96, UR18, -R152.reuse ;  /* 0x0000001260197c23 */ /* 0x100fe20008000898 */
[--C-:B------:R-:W-:Y:S01]  /*2df0*/  FFMA R72, R97, UR17, -R152.reuse ;  /* 0x0000001161487c23 */ /* 0x100fe20008000898 */
[----:B------:R-:W-:Y:S01]  /*2e00*/  ULDC UR23, c[0x0][0x604] ;  /* 0x0001810000177ab9 */ /* 0x000fe20000000800 */
[--C-:B------:R-:W-:Y:S01]  /*2e10*/  FFMA R80, R105, UR25, -R152.reuse ;  /* 0x0000001969507c23 */ /* 0x100fe20008000898 */
[----:B------:R-:W-:Y:S01]  /*2e20*/  @!P4 FMUL R41, R41, 0.5 ;  /* 0x3f0000002929c820 */ /* 0x000fe20000400000 */
[----:B------:R3:W5:Y:S01]  /*2e30*/  MUFU.EX2 R44, R40 ;  /* 0x00000028002c7308 */ /* 0x0007620000000800 */
[----:B----4-:R-:W-:Y:S01]  /*2e40*/  @!P1 FMUL R19, R19, R19 ;  /* 0x0000001313139220 */ /* 0x010fe20000400000 */
[----:B------:R-:W-:Y:S01]  /*2e50*/  FSETP.GEU.AND P1, PT, R29, -126, PT ;  /* 0xc2fc00001d00780b */ /* 0x000fe20003f2e000 */
[--C-:B------:R-:W-:Y:S01]  /*2e60*/  FFMA R76, R108, UR24, -R152.reuse ;  /* 0x000000186c4c7c23 */ /* 0x100fe20008000898 */
[--C-:B------:R-:W-:Y:S01]  /*2e70*/  FFMA R77, R109, UR23, -R152.reuse ;  /* 0x000000176d4d7c23 */ /* 0x100fe20008000898 */
[----:B------:R-:W-:Y:S01]  /*2e80*/  ULDC UR26, c[0x0][0x604] ;  /* 0x00018100001a7ab9 */ /* 0x000fe20000000800 */
[--C-:B------:R-:W-:Y:S01]  /*2e90*/  FFMA R116, R116, UR32, -R152.reuse ;  /* 0x0000002074747c23 */ /* 0x100fe20008000898 */
[----:B------:R-:W-:Y:S01]  /*2ea0*/  @!P5 FMUL R28, R28, 0.5 ;  /* 0x3f0000001c1cd820 */ /* 0x000fe20000400000 */
[----:B------:R4:W2:Y:S01]  /*2eb0*/  MUFU.EX2 R45, R14 ;  /* 0x0000000e002d7308 */ /* 0x0008a20000000800 */
[----:B-1----:R-:W-:Y:S01]  /*2ec0*/  @!P2 FMUL R22, R22, R22 ;  /* 0x000000161616a220 */ /* 0x002fe20000400000 */
[----:B------:R-:W-:Y:S01]  /*2ed0*/  FSETP.GEU.AND P2, PT, R18, -126, PT ;  /* 0xc2fc00001200780b */ /* 0x000fe20003f4e000 */
[--C-:B---3--:R-:W-:Y:S01]  /*2ee0*/  FFMA R40, R64, UR27, -R152.reuse ;  /* 0x0000001b40287c23 */ /* 0x108fe20008000898 */
[--C-:B------:R-:W-:Y:S01]  /*2ef0*/  FFMA R112, R112, UR26, -R152.reuse ;  /* 0x0000001a70707c23 */ /* 0x100fe20008000898 */
[----:B------:R-:W-:Y:S01]  /*2f00*/  ULDC UR27, c[0x0][0x604] ;  /* 0x00018100001b7ab9 */ /* 0x000fe20000000800 */
[--C-:B------:R-:W-:Y:S01]  /*2f10*/  FFMA R120, R120, UR33, -R152.reuse ;  /* 0x0000002178787c23 */ /* 0x100fe20008000898 */
[----:B------:R-:W-:Y:S01]  /*2f20*/  @!P1 FMUL R29, R29, 0.5 ;  /* 0x3f0000001d1d9820 */ /* 0x000fe20000400000 */
[----:B------:R-:W1:Y:S01]  /*2f30*/  MUFU.EX2 R41, R41 ;  /* 0x0000002900297308 */ /* 0x000e620000000800 */
[--C-:B----4-:R-:W-:Y:S01]  /*2f40*/  FFMA R14, R52, UR11, -R152.reuse ;  /* 0x0000000b340e7c23 */ /* 0x110fe20008000898 */
[----:B-----5:R-:W-:Y:S01]  /*2f50*/  @!P3 FMUL R44, R44, R44 ;  /* 0x0000002c2c2cb220 */ /* 0x020fe20000400000 */
[--C-:B------:R-:W-:Y:S01]  /*2f60*/  FFMA R52, R57, UR20, -R152.reuse ;  /* 0x0000001439347c23 */ /* 0x100fe20008000898 */
[----:B------:R-:W-:Y:S01]  /*2f70*/  ULDC UR11, c[0x0][0x604] ;  /* 0x00018100000b7ab9 */ /* 0x000fe20000000800 */
[--C-:B------:R-:W-:Y:S01]  /*2f80*/  FFMA R57, R84, UR12, -R152.reuse ;  /* 0x0000000c54397c23 */ /* 0x100fe20008000898 */
[----:B------:R-:W-:Y:S01]  /*2f90*/  FSETP.GEU.AND P3, PT, R14, -126, PT ;  /* 0xc2fc00000e00780b */ /* 0x000fe20003f6e000 */
[----:B------:R-:W-:Y:S01]  /*2fa0*/  @!P2 FMUL R18, R18, 0.5 ;  /* 0x3f0000001212a820 */ /* 0x000fe20000400000 */
[----:B------:R-:W3:Y:S01]  /*2fb0*/  MUFU.EX2 R28, R28 ;  /* 0x0000001c001c7308 */ /* 0x000ee20000000800 */
[----:B--2---:R-:W-:Y:S01]  /*2fc0*/  @!P6 FMUL R45, R45, R45 ;  /* 0x0000002d2d2de220 */ /* 0x004fe20000400000 */
[----:B------:R-:W-:Y:S01]  /*2fd0*/  FSETP.GEU.AND P6, PT, R21, -126, PT ;  /* 0xc2fc00001500780b */ /* 0x000fe20003fce000 */
[--C-:B------:R-:W-:Y:S01]  /*2fe0*/  FFMA R64, R85, UR11, -R152.reuse ;  /* 0x0000000b55407c23 */ /* 0x100fe20008000898 */
[--C-:B------:R-:W-:Y:S01]  /*2ff0*/  FFMA R84, R100, UR22, -R152.reuse ;  /* 0x0000001664547c23 */ /* 0x100fe20008000898 */
[----:B------:R-:W-:Y:S01]  /*3000*/  ULDC UR20, c[0x0][0x604] ;  /* 0x0001810000147ab9 */ /* 0x000fe20000000800 */
[--C-:B------:R-:W-:Y:S01]  /*3010*/  FFMA R85, R101, UR21, -R152.reuse ;  /* 0x0000001565557c23 */ /* 0x100fe20008000898 */
[--C-:B------:R-:W-:Y:S01]  /*3020*/  FFMA R81, R104, UR20, -R152.reuse ;  /* 0x0000001468517c23 */ /* 0x100fe20008000898 */
[----:B------:R-:W2:Y:S01]  /*3030*/  MUFU.EX2 R29, R29 ;  /* 0x0000001d001d7308 */ /* 0x000ea20000000800 */
[----:B-1----:R-:W-:Y:S01]  /*3040*/  @!P4 FMUL R41, R41, R41 ;  /* 0x000000292929c220 */ /* 0x002fe20000400000 */
[----:B------:R-:W-:Y:S01]  /*3050*/  FSETP.GEU.AND P4, PT, R53, -126, PT ;  /* 0xc2fc00003500780b */ /* 0x000fe20003f8e000 */
[----:B------:R-:W-:Y:S01]  /*3060*/  @!P3 FMUL R14, R14, 0.5 ;  /* 0x3f0000000e0eb820 */ /* 0x000fe20000400000 */
[--C-:B------:R-:W-:Y:S01]  /*3070*/  FFMA R117, R117, UR27, -R152.reuse ;  /* 0x0000001b75757c23 */ /* 0x100fe20008000898 */
[--C-:B------:R-:W-:Y:S01]  /*3080*/  FFMA R121, R121, UR34, -R152.reuse ;  /* 0x0000002279797c23 */ /* 0x100fe20008000898 */
[----:B------:R-:W-:Y:S01]  /*3090*/  ULDC UR25, c[0x0][0x604] ;  /* 0x0001810000197ab9 */ /* 0x000fe20000000800 */
[----:B------:R-:W-:Y:S01]  /*30a0*/  @!P6 FMUL R21, R21, 0.5 ;  /* 0x3f0000001515e820 */ /* 0x000fe20000400000 */
[----:B------:R-:W1:Y:S01]  /*30b0*/  MUFU.EX2 R18, R18 ;  /* 0x0000001200127308 */ /* 0x000e620000000800 */
[----:B---3--:R-:W-:Y:S01]  /*30c0*/  @!P5 FMUL R28, R28, R28 ;  /* 0x0000001c1c1cd220 */ /* 0x008fe20000400000 */
[----:B------:R-:W-:Y:S01]  /*30d0*/  FSETP.GEU.AND P5, PT, R52, -126, PT ;  /* 0xc2fc00003400780b */ /* 0x000fe20003fae000 */
[----:B------:R-:W-:Y:S01]  /*30e0*/  FMUL R154, R154, UR25 ;  /* 0x000000199a9a7c20 */ /* 0x000fe20008400000 */
[----:B------:R-:W-:Y:S01]  /*30f0*/  ULDC UR21, c[0x0][0x604] ;  /* 0x0001810000157ab9 */ /* 0x000fe20000000800 */
[----:B------:R-:W-:Y:S01]  /*3100*/  ULDC UR28, c[0x0][0x604] ;  /* 0x00018100001c7ab9 */ /* 0x000fe20000000800 */
[----:B------:R-:W-:Y:S01]  /*3110*/  ULDC UR22, c[0x0][0x604] ;  /* 0x0001810000167ab9 */ /* 0x000fe20000000800 */
[----:B------:R-:W-:Y:S01]  /*3120*/  @!P4 FMUL R53, R53, 0.5 ;  /* 0x3f0000003535c820 */ /* 0x000fe20000400000 */
[----:B------:R-:W3:Y:S01]  /*3130*/  MUFU.EX2 R14, R14 ;  /* 0x0000000e000e7308 */ /* 0x000ee20000000800 */
[----:B--2---:R-:W-:Y:S01]  /*3140*/  @!P1 FMUL R29, R29, R29 ;  /* 0x0000001d1d1d9220 */ /* 0x004fe20000400000 */
[----:B------:R-:W-:Y:S01]  /*3150*/  FSETP.GEU.AND P1, PT, R48, -126, PT ;  /* 0xc2fc00003000780b */ /* 0x000fe20003f2e000 */
[--C-:B------:R-:W-:Y:S01]  /*3160*/  FFMA R124, R124, UR28, -R152.reuse ;  /* 0x0000001c7c7c7c23 */ /* 0x100fe20008000898 */
[----:B------:R-:W-:Y:S01]  /*3170*/  ULDC UR20, c[0x0][0x604] ;  /* 0x0001810000147ab9 */ /* 0x000fe20000000800 */
[----:B------:R-:W-:Y:S01]  /*3180*/  ULDC UR19, c[0x0][0x604] ;  /* 0x0001810000137ab9 */ /* 0x000fe20000000800 */
[----:B------:R-:W-:Y:S01]  /*3190*/  FFMA R73, R113, UR31, -R152 ;  /* 0x0000001f71497c23 */ /* 0x000fe20008000898 */
[----:B------:R-:W-:Y:S01]  /*31a0*/  @!P5 FMUL R52, R52, 0.5 ;  /* 0x3f0000003434d820 */ /* 0x000fe20000400000 */
[----:B------:R-:W2:Y:S01]  /*31b0*/  MUFU.EX2 R53, R53 ;  /* 0x0000003500357308 */ /* 0x000ea20000000800 */
[----:B-1----:R-:W-:Y:S01]  /*31c0*/  @!P2 FMUL R18, R18, R18 ;  /* 0x000000121212a220 */ /* 0x002fe20000400000 */
[----:B------:R-:W-:Y:S01]  /*31d0*/  FSETP.GEU.AND P2, PT, R49, -126, PT ;  /* 0xc2fc00003100780b */ /* 0x000fe20003f4e000 */
[--C-:B------:R-:W-:Y:S01]  /*31e0*/  FFMA R104, R34, UR20, -R154.reuse ;  /* 0x0000001422687c23 */ /* 0x100fe2000800089a */
[----:B------:R-:W-:Y:S01]  /*31f0*/  FFMA R105, R35, UR19, -R154 ;  /* 0x0000001323697c23 */ /* 0x000fe2000800089a */
[--C-:B------:R-:W-:Y:S01]  /*3200*/  FFMA R100, R128, UR36, -R152.reuse ;  /* 0x0000002480647c23 */ /* 0x100fe20008000898 */
[----:B------:R-:W-:Y:S01]  /*3210*/  ULDC UR29, c[0x0][0x604] ;  /* 0x00018100001d7ab9 */ /* 0x000fe20000000800 */
[----:B------:R-:W-:Y:S01]  /*3220*/  @!P1 FMUL R48, R48, 0.5 ;  /* 0x3f00000030309820 */ /* 0x000fe20000400000 */
[----:B------:R-:W1:Y:S01]  /*3230*/  MUFU.EX2 R21, R21 ;  /* 0x0000001500157308 */ /* 0x000e620000000800 */
[----:B---3--:R-:W-:Y:S01]  /*3240*/  @!P3 FMUL R14, R14, R14 ;  /* 0x0000000e0e0eb220 */ /* 0x008fe20000400000 */
[----:B------:R-:W-:Y:S01]  /*3250*/  FSETP.GEU.AND P3, PT, R40, -126, PT ;  /* 0xc2fc00002800780b */ /* 0x000fe20003f6e000 */
[--C-:B------:R-:W-:Y:S01]  /*3260*/  FFMA R101, R129, UR29, -R152.reuse ;  /* 0x0000001d81657c23 */ /* 0x100fe20008000898 */
[--C-:B------:R-:W-:Y:S01]  /*3270*/  FFMA R132, R132, UR37, -R152.reuse ;  /* 0x0000002584847c23 */ /* 0x100fe20008000898 */
[----:B------:R-:W-:Y:S01]  /*3280*/  FFMA R133, R133, UR38, -R152 ;  /* 0x0000002685857c23 */ /* 0x000fe20008000898 */
[----:B------:R-:W-:Y:S01]  /*3290*/  ULDC UR17, c[0x0][0x604] ;  /* 0x0001810000117ab9 */ /* 0x000fe20000000800 */
[----:B------:R-:W-:Y:S01]  /*32a0*/  @!P2 FMUL R49, R49, 0.5 ;  /* 0x3f0000003131a820 */ /* 0x000fe20000400000 */
[----:B------:R-:W3:Y:S01]  /*32b0*/  MUFU.EX2 R52, R52 ;  /* 0x0000003400347308 */ /* 0x000ee20000000800 */
[----:B--2---:R-:W-:Y:S01]  /*32c0*/  @!P4 FMUL R53, R53, R53 ;  /* 0x000000353535c220 */ /* 0x004fe20000400000 */
[----:B------:R-:W-:Y:S01]  /*32d0*/  FSETP.GEU.AND P4, PT, R36, -126, PT ;  /* 0xc2fc00002400780b */ /* 0x000fe20003f8e000 */
[--C-:B------:R-:W-:Y:S01]  /*32e0*/  FFMA R155, R39, UR17, -R154.reuse ;  /* 0x00000011279b7c23 */ /* 0x100fe2000800089a */
[----:B------:R-:W-:Y:S01]  /*32f0*/  ULDC UR30, c[0x0][0x604] ;  /* 0x00018100001e7ab9 */ /* 0x000fe20000000800 */
[----:B------:R-:W-:Y:S01]  /*3300*/  FFMA R109, R43, UR55, -R154 ;  /* 0x000000372b6d7c23 */ /* 0x000fe2000800089a */
[----:B------:R-:W-:Y:S01]  /*3310*/  FFMA R136, R136, UR30, -R152 ;  /* 0x0000001e88887c23 */ /* 0x000fe20008000898 */
[----:B------:R-:W-:Y:S01]  /*3320*/  @!P3 FMUL R40, R40, 0.5 ;  /* 0x3f0000002828b820 */ /* 0x000fe20000400000 */
[----:B------:R-:W2:Y:S01]  /*3330*/  MUFU.EX2 R48, R48 ;  /* 0x0000003000307308 */ /* 0x000ea20000000800 */
[----:B-1----:R-:W-:Y:S01]  /*3340*/  @!P6 FMUL R21, R21, R21 ;  /* 0x000000151515e220 */ /* 0x002fe20000400000 */
[----:B------:R-:W-:Y:S01]  /*3350*/  FSETP.GEU.AND P6, PT, R33, -126, PT ;  /* 0xc2fc00002100780b */ /* 0x000fe20003fce000 */
[----:B------:R-:W-:Y:S01]  /*3360*/  ULDC UR16, c[0x0][0x604] ;  /* 0x0001810000107ab9 */ /* 0x000fe20000000800 */
[----:B------:R-:W-:Y:S01]  /*3370*/  ULDC UR15, c[0x0][0x604] ;  /* 0x00018100000f7ab9 */ /* 0x000fe20000000800 */
[--C-:B------:R-:W-:Y:S01]  /*3380*/  FFMA R195, R42, UR16, -R154.reuse ;  /* 0x000000102ac37c23 */ /* 0x100fe2000800089a */
[----:B------:R-:W-:Y:S01]  /*3390*/  FFMA R113, R47, UR15, -R154 ;  /* 0x0000000f2f717c23 */ /* 0x000fe2000800089a */
[----:B------:R-:W-:Y:S01]  /*33a0*/  @!P4 FMUL R36, R36, 0.5 ;  /* 0x3f0000002424c820 */ /* 0x000fe20000400000 */
[----:B------:R-:W1:Y:S01]  /*33b0*/  MUFU.EX2 R49, R49 ;  /* 0x0000003100317308 */ /* 0x000e620000000800 */
[----:B---3--:R-:W-:Y:S01]  /*33c0*/  @!P5 FMUL R52, R52, R52 ;  /* 0x000000343434d220 */ /* 0x008fe20000400000 */
[----:B------:R-:W-:Y:S01]  /*33d0*/  FSETP.GEU.AND P5, PT, R37, -126, PT ;  /* 0xc2fc00002500780b */ /* 0x000fe20003fae000 */
[--C-:B------:R-:W-:Y:S01]  /*33e0*/  FFMA R125, R125, UR35, -R152.reuse ;  /* 0x000000237d7d7c23 */ /* 0x100fe20008000898 */
[--C-:B------:R-:W-:Y:S01]  /*33f0*/  FFMA R137, R137, UR39, -R152.reuse ;  /* 0x0000002789897c23 */ /* 0x100fe20008000898 */
[----:B------:R-:W-:Y:S01]  /*3400*/  ULDC UR7, c[0x0][0x604] ;  /* 0x0001810000077ab9 */ /* 0x000fe20000000800 */
[----:B------:R-:W-:Y:S01]  /*3410*/  ULDC UR24, c[0x0][0x604] ;  /* 0x0001810000187ab9 */ /* 0x000fe20000000800 */
[----:B------:R-:W-:Y:S01]  /*3420*/  @!P6 FMUL R33, R33, 0.5 ;  /* 0x3f0000002121e820 */ /* 0x000fe20000400000 */
[----:B------:R-:W3:Y:S01]  /*3430*/  MUFU.EX2 R40, R40 ;  /* 0x0000002800287308 */ /* 0x000ee20000000800 */
[----:B--2---:R-:W-:Y:S01]  /*3440*/  @!P1 FMUL R48, R48, R48 ;  /* 0x0000003030309220 */ /* 0x004fe20000400000 */
[----:B------:R-:W-:Y:S01]  /*3450*/  FSETP.GEU.AND P1, PT, R61, -126, PT ;  /* 0xc2fc00003d00780b */ /* 0x000fe20003f2e000 */
[--C-:B------:R-:W-:Y:S01]  /*3460*/  FFMA R140, R140, UR40, -R152.reuse ;  /* 0x000000288c8c7c23 */ /* 0x100fe20008000898 */
[----:B------:R-:W-:Y:S01]  /*3470*/  FFMA R141, R141, UR7, -R152 ;  /* 0x000000078d8d7c23 */ /* 0x000fe20008000898 */
[----:B------:R-:W-:Y:S01]  /*3480*/  ULDC UR14, c[0x0][0x604] ;  /* 0x00018100000e7ab9 */ /* 0x000fe20000000800 */
[--C-:B------:R-:W-:Y:S01]  /*3490*/  FFMA R26, R26, UR24, -R154.reuse ;  /* 0x000000181a1a7c23 */ /* 0x100fe2000800089a */
[----:B------:R-:W-:Y:S01]  /*34a0*/  @!P5 FMUL R37, R37, 0.5 ;  /* 0x3f0000002525d820 */ /* 0x000fe20000400000 */
[----:B------:R-:W2:Y:S01]  /*34b0*/  MUFU.EX2 R36, R36 ;  /* 0x0000002400247308 */ /* 0x000ea20000000800 */
[----:B-1----:R-:W-:Y:S01]  /*34c0*/  @!P2 FMUL R49, R49, R49 ;  /* 0x000000313131a220 */ /* 0x002fe20000400000 */
[----:B------:R-:W-:Y:S01]  /*34d0*/  FSETP.GEU.AND P2, PT, R68, -126, PT ;  /* 0xc2fc00004400780b */ /* 0x000fe20003f4e000 */
[----:B------:R-:W-:Y:S01]  /*34e0*/  FFMA R108, R50, UR14, -R154 ;  /* 0x0000000e326c7c23 */ /* 0x000fe2000800089a */
[----:B------:R-:W-:Y:S01]  /*34f0*/  ULDC UR6, c[0x0][0x604] ;  /* 0x0001810000067ab9 */ /* 0x000fe20000000800 */
[----:B------:R-:W-:Y:S01]  /*3500*/  ULDC UR18, c[0x0][0x604] ;  /* 0x0001810000127ab9 */ /* 0x000fe20000000800 */
[--C-:B------:R-:W-:Y:S01]  /*3510*/  FFMA R144, R144, UR41, -R152.reuse ;  /* 0x0000002990907c23 */ /* 0x100fe20008000898 */
[----:B------:R-:W-:Y:S01]  /*3520*/  @!P1 FMUL R61, R61, 0.5 ;  /* 0x3f0000003d3d9820 */ /* 0x000fe20000400000 */
[----:B------:R-:W1:Y:S01]  /*3530*/  MUFU.EX2 R33, R33 ;  /* 0x0000002100217308 */ /* 0x000e620000000800 */
[----:B---3--:R-:W-:Y:S01]  /*3540*/  @!P3 FMUL R40, R40, R40 ;  /* 0x000000282828b220 */ /* 0x008fe20000400000 */
[----:B------:R-:W-:Y:S01]  /*3550*/  FSETP.GEU.AND P3, PT, R69, -126, PT ;  /* 0xc2fc00004500780b */ /* 0x000fe20003f6e000 */
[--C-:B------:R-:W-:Y:S01]  /*3560*/  FFMA R145, R145, UR42, -R152.reuse ;  /* 0x0000002a91917c23 */ /* 0x100fe20008000898 */
[--C-:B------:R-:W-:Y:S01]  /*3570*/  FFMA R148, R148, UR6, -R152.reuse ;  /* 0x0000000694947c23 */ /* 0x100fe20008000898 */
[----:B------:R-:W-:Y:S01]  /*3580*/  FFMA R149, R149, UR43, -R152 ;  /* 0x0000002b95957c23 */ /* 0x000fe20008000898 */
[--C-:B------:R-:W-:Y:S01]  /*3590*/  FFMA R152, R38, UR18, -R154.reuse ;  /* 0x0000001226987c23 */ /* 0x100fe2000800089a */
[----:B------:R-:W-:Y:S01]  /*35a0*/  @!P2 FMUL R68, R68, 0.5 ;  /* 0x3f0000004444a820 */ /* 0x000fe20000400000 */
[----:B------:R-:W3:Y:S01]  /*35b0*/  MUFU.EX2 R37, R37 ;  /* 0x0000002500257308 */ /* 0x000ee20000000800 */
[----:B--2---:R-:W-:Y:S01]  /*35c0*/  @!P4 FMUL R36, R36, R36 ;  /* 0x000000242424c220 */ /* 0x004fe20000400000 */
[----:B------:R-:W-:Y:S01]  /*35d0*/  FSETP.GEU.AND P4, PT, R65, -126, PT ;  /* 0xc2fc00004100780b */ /* 0x000fe20003f8e000 */
[----:B------:R-:W-:Y:S01]  /*35e0*/  ULDC UR13, c[0x0][0x604] ;  /* 0x00018100000d7ab9 */ /* 0x000fe20000000800 */
[----:B------:R-:W-:Y:S01]  /*35f0*/  ULDC UR23, c[0x0][0x604] ;  /* 0x0001810000177ab9 */ /* 0x000fe20000000800 */
[----:B------:R-:W-:Y:S01]  /*3600*/  ULDC UR12, c[0x0][0x604] ;  /* 0x00018100000c7ab9 */ /* 0x000fe20000000800 */
[--C-:B------:R-:W-:Y:S01]  /*3610*/  FFMA R27, R27, UR23, -R154.reuse ;  /* 0x000000171b1b7c23 */ /* 0x100fe2000800089a */
[----:B------:R-:W-:Y:S01]  /*3620*/  @!P3 FMUL R69, R69, 0.5 ;  /* 0x3f0000004545b820 */ /* 0x000fe20000400000 */
[----:B------:R-:W2:Y:S01]  /*3630*/  MUFU.EX2 R61, R61 ;  /* 0x0000003d003d7308 */ /* 0x000ea20000000800 */
[----:B-1----:R-:W-:Y:S01]  /*3640*/  @!P6 FMUL R33, R33, R33 ;  /* 0x000000212121e220 */ /* 0x002fe20000400000 */
[----:B------:R-:W-:Y:S01]  /*3650*/  FSETP.GEU.AND P6, PT, R60, -126, PT ;  /* 0xc2fc00003c00780b */ /* 0x000fe20003fce000 */
[----:B------:R-:W-:Y:S01]  /*3660*/  ULDC UR11, c[0x0][0x604] ;  /* 0x00018100000b7ab9 */ /* 0x000fe20000000800 */
[----:B------:R-:W-:Y:S01]  /*3670*/  ULDC UR10, c[0x0][0x604] ;  /* 0x00018100000a7ab9 */ /* 0x000fe20000000800 */
[----:B------:R-:W-:Y:S01]  /*3680*/  ULDC UR9, c[0x0][0x604] ;  /* 0x0001810000097ab9 */ /* 0x000fe20000000800 */
[----:B------:R-:W-:Y:S01]  /*3690*/  ULDC UR8, c[0x0][0x604] ;  /* 0x0001810000087ab9 */ /* 0x000fe20000000800 */
[----:B------:R-:W-:Y:S01]  /*36a0*/  @!P4 FMUL R65, R65, 0.5 ;  /* 0x3f0000004141c820 */ /* 0x000fe20000400000 */
[----:B------:R-:W1:Y:S01]  /*36b0*/  MUFU.EX2 R68, R68 ;  /* 0x0000004400447308 */ /* 0x000e620000000800 */
[----:B---3--:R-:W-:Y:S01]  /*36c0*/  @!P5 FMUL R37, R37, R37 ;  /* 0x000000252525d220 */ /* 0x008fe20000400000 */
[----:B------:R-:W-:Y:S01]  /*36d0*/  FSETP.GEU.AND P5, PT, R56, -126, PT ;  /* 0xc2fc00003800780b */ /* 0x000fe20003fae000 */
[--C-:B------:R-:W-:Y:S01]  /*36e0*/  FFMA R128, R62, UR8, -R154.reuse ;  /* 0x000000083e807c23 */ /* 0x100fe2000800089a */
[----:B------:R-:W-:Y:S01]  /*36f0*/  ULDC UR7, c[0x0][0x604] ;  /* 0x0001810000077ab9 */ /* 0x000fe20000000800 */
[----:B------:R-:W-:Y:S01]  /*3700*/  ULDC UR6, c[0x0][0x604] ;  /* 0x0001810000067ab9 */ /* 0x000fe20000000800 */
[--C-:B------:R-:W-:Y:S01]  /*3710*/  FFMA R129, R63, UR7, -R154.reuse ;  /* 0x000000073f817c23 */ /* 0x100fe2000800089a */
[----:B------:R-:W-:Y:S01]  /*3720*/  @!P6 FMUL R60, R60, 0.5 ;  /* 0x3f0000003c3ce820 */ /* 0x000fe20000400000 */
[----:B------:R-:W3:Y:S01]  /*3730*/  MUFU.EX2 R69, R69 ;  /* 0x0000004500457308 */ /* 0x000ee20000000800 */
[----:B--2---:R-:W-:Y:S01]  /*3740*/  @!P1 FMUL R61, R61, R61 ;  /* 0x0000003d3d3d9220 */ /* 0x004fe20000400000 */
[C---:B------:R-:W-:Y:S01]  /*3750*/  FSETP.GEU.AND P1, PT, R57.reuse, -126, PT ;  /* 0xc2fc00003900780b */ /* 0x040fe20003f2e000 */
[----:B------:R-:W-:Y:S01]  /*3760*/  ULDC UR43, c[0x0][0x604] ;  /* 0x00018100002b7ab9 */ /* 0x000fe20000000800 */
[----:B------:R-:W-:Y:S01]  /*3770*/  ULDC UR42, c[0x0][0x604] ;  /* 0x00018100002a7ab9 */ /* 0x000fe20000000800 */
[----:B------:R-:W-:Y:S01]  /*3780*/  ULDC UR41, c[0x0][0x604] ;  /* 0x0001810000297ab9 */ /* 0x000fe20000000800 */
[----:B------:R-:W-:Y:S01]  /*3790*/  ULDC UR40, c[0x0][0x604] ;  /* 0x0001810000287ab9 */ /* 0x000fe20000000800 */
        /* <DEDUP_REMOVED lines=12> */
[----:B------:R-:W-:Y:S01]  /*3860*/  ULDC UR35, c[0x0][0x604] ;  /* 0x0001810000237ab9 */ /* 0x000fe20000000800 */
[----:B------:R-:W-:Y:S01]  /*3870*/  ULDC UR34, c[0x0][0x604] ;  /* 0x0001810000227ab9 */ /* 0x000fe20000000800 */
[----:B------:R-:W-:Y:S01]  /*3880*/  ULDC UR33, c[0x0][0x604] ;  /* 0x0001810000217ab9 */ /* 0x000fe20000000800 */
[----:B------:R-:W-:Y:S01]  /*3890*/  ULDC UR32, c[0x0][0x604] ;  /* 0x0001810000207ab9 */ /* 0x000fe20000000800 */
[----:B------:R-:W-:Y:S01]  /*38a0*/  @!P2 FMUL R64, R64, 0.5 ;  /* 0x3f0000004040a820 */ /* 0x000fe20000400000 */
[----:B------:R-:W3:Y:S01]  /*38b0*/  MUFU.EX2 R56, R56 ;  /* 0x0000003800387308 */ /* 0x000ee20000000800 */
[----:B--2---:R-:W-:Y:S01]  /*38c0*/  @!P4 FMUL R65, R65, R65 ;  /* 0x000000414141c220 */ /* 0x004fe20000400000 */
[----:B------:R-:W-:Y:S01]  /*38d0*/  FSETP.GEU.AND P4, PT, R24, -126, PT ;  /* 0xc2fc00001800780b */ /* 0x000fe20003f8e000 */
        /* <DEDUP_REMOVED lines=29> */
[----:B------:R2:W4:Y:S01]  /*3ab0*/  MUFU.EX2 R96, R24 ;  /* 0x0000001800607308 */ /* 0x0005220000000800 */
[----:B-1----:R-:W-:Y:S01]  /*3ac0*/  @!P2 FMUL R64, R64, R64 ;  /* 0x000000404040a220 */ /* 0x002fe20000400000 */
[----:B------:R-:W-:Y:S01]  /*3ad0*/  FSETP.GEU.AND P2, PT, R72, -126, PT ;  /* 0xc2fc00004800780b */ /* 0x000fe20003f4e000 */
[----:B------:R-:W-:Y:S01]  /*3ae0*/  ULDC UR14, c[0x0][0x604] ;  /* 0x00018100000e7ab9 */ /* 0x000fe20000000800 */
[----:B------:R-:W-:Y:S01]  /*3af0*/  ULDC UR8, c[0x0][0x604] ;  /* 0x0001810000087ab9 */ /* 0x000fe20000000800 */
[----:B------:R-:W-:Y:S01]  /*3b00*/  ULDC UR7, c[0x0][0x604] ;  /* 0x0001810000077ab9 */ /* 0x000fe20000000800 */
[--C-:B------:R-:W-:Y:S01]  /*3b10*/  FFMA R67, R67, UR51, -R154.reuse ;  /* 0x0000003343437c23 */ /* 0x100fe2000800089a */
[----:B------:R-:W-:Y:S01]  /*3b20*/  @!P1 FMUL R25, R25, 0.5 ;  /* 0x3f00000019199820 */ /* 0x000fe20000400000 */
[----:B------:R-:W1:Y:S01]  /*3b30*/  MUFU.EX2 R97, R89 ;  /* 0x0000005900617308 */ /* 0x000e620000000800 */
[----:B---3--:R-:W-:Y:S01]  /*3b40*/  @!P3 FMUL R92, R92, R92 ;  /* 0x0000005c5c5cb220 */ /* 0x008fe20000400000 */
[----:B------:R-:W-:Y:S01]  /*3b50*/  FSETP.GEU.AND P3, PT, R84, -126, PT ;  /* 0xc2fc00005400780b */ /* 0x000fe20003f6e000 */
[--C-:B--2---:R-:W-:Y:S01]  /*3b60*/  FFMA R24, R30, UR22, -R154.reuse ;  /* 0x000000161e187c23 */ /* 0x104fe2000800089a */
[----:B------:R-:W-:Y:S01]  /*3b70*/  ULDC UR22, c[0x0][0x604] ;  /* 0x0001810000167ab9 */ /* 0x000fe20000000800 */
[--C-:B------:R-:W-:Y:S01]  /*3b80*/  FFMA R70, R70, UR50, -R154.reuse ;  /* 0x0000003246467c23 */ /* 0x100fe2000800089a */
[--C-:B------:R-:W-:Y:S01]  /*3b90*/  FFMA R71, R71, UR47, -R154.reuse ;  /* 0x0000002f47477c23 */ /* 0x100fe2000800089a */
[----:B------:R-:W-:Y:S01]  /*3ba0*/  @!P2 FMUL R72, R72, 0.5 ;  /* 0x3f0000004848a820 */ /* 0x000fe20000400000 */
[----:B------:R-:W2:Y:S01]  /*3bb0*/  MUFU.EX2 R93, R93 ;  /* 0x0000005d005d7308 */ /* 0x000ea20000000800 */
[----:B----4-:R-:W-:Y:S01]  /*3bc0*/  @!P4 FMUL R96, R96, R96 ;  /* 0x000000606060c220 */ /* 0x010fe20000400000 */
[----:B------:R-:W-:Y:S01]  /*3bd0*/  FSETP.GEU.AND P4, PT, R81, -126, PT ;  /* 0xc2fc00005100780b */ /* 0x000fe20003f8e000 */
[--C-:B------:R-:W-:Y:S01]  /*3be0*/  FFMA R74, R74, UR46, -R154.reuse ;  /* 0x0000002e4a4a7c23 */ /* 0x100fe2000800089a */
[--C-:B------:R-:W-:Y:S01]  /*3bf0*/  FFMA R75, R75, UR43, -R154.reuse ;  /* 0x0000002b4b4b7c23 */ /* 0x100fe2000800089a */
[--C-:B------:R-:W-:Y:S01]  /*3c00*/  FFMA R78, R78, UR42, -R154.reuse ;  /* 0x0000002a4e4e7c23 */ /* 0x100fe2000800089a */
[--C-:B------:R-:W-:Y:S01]  /*3c10*/  FFMA R79, R79, UR41, -R154.reuse ;  /* 0x000000294f4f7c23 */ /* 0x100fe2000800089a */
[----:B------:R-:W-:Y:S01]  /*3c20*/  @!P3 FMUL R84, R84, 0.5 ;  /* 0x3f0000005454b820 */ /* 0x000fe20000400000 */
[----:B------:R3:W4:Y:S01]  /*3c30*/  MUFU.EX2 R88, R25 ;  /* 0x0000001900587308 */ /* 0x0007220000000800 */
[----:B-1----:R-:W-:Y:S01]  /*3c40*/  @!P6 FMUL R97, R97, R97 ;  /* 0x000000616161e220 */ /* 0x002fe20000400000 */
[----:B------:R-:W-:Y:S01]  /*3c50*/  FSETP.GEU.AND P6, PT, R85, -126, PT ;  /* 0xc2fc00005500780b */ /* 0x000fe20003fce000 */
[--C-:B------:R-:W-:Y:S01]  /*3c60*/  FFMA R82, R82, UR40, -R154.reuse ;  /* 0x0000002852527c23 */ /* 0x100fe2000800089a */
[--C-:B------:R-:W-:Y:S01]  /*3c70*/  FFMA R83, R83, UR39, -R154.reuse ;  /* 0x0000002753537c23 */ /* 0x100fe2000800089a */
[--C-:B------:R-:W-:Y:S01]  /*3c80*/  FFMA R86, R86, UR38, -R154.reuse ;  /* 0x0000002656567c23 */ /* 0x100fe2000800089a */
[--C-:B------:R-:W-:Y:S01]  /*3c90*/  FFMA R87, R87, UR37, -R154.reuse ;  /* 0x0000002557577c23 */ /* 0x100fe2000800089a */
[----:B------:R-:W-:Y:S01]  /*3ca0*/  @!P4 FMUL R81, R81, 0.5 ;  /* 0x3f0000005151c820 */ /* 0x000fe20000400000 */
[----:B------:R-:W1:Y:S01]  /*3cb0*/  MUFU.EX2 R89, R72 ;  /* 0x0000004800597308 */ /* 0x000e620000000800 */
[----:B--2---:R-:W-:Y:S01]  /*3cc0*/  @!P5 FMUL R93, R93, R93 ;  /* 0x0000005d5d5dd220 */ /* 0x004fe20000400000 */
[----:B------:R-:W-:Y:S01]  /*3cd0*/  FSETP.GEU.AND P5, PT, R80, -126, PT ;  /* 0xc2fc00005000780b */ /* 0x000fe20003fae000 */
[--C-:B---3--:R-:W-:Y:S01]  /*3ce0*/  FFMA R25, R31, UR21, -R154.reuse ;  /* 0x000000151f197c23 */ /* 0x108fe2000800089a */
        /* <DEDUP_REMOVED lines=12> */
[----:B------:R-:W3:Y:S01]  /*3db0*/  MUFU.EX2 R81, R81 ;  /* 0x0000005100517308 */ /* 0x000ee20000000800 */
        /* <DEDUP_REMOVED lines=10> */
[--C-:B------:R-:W-:Y:S01]  /*3e60*/  FFMA R110, R110, UR26, -R154.reuse ;  /* 0x0000001a6e6e7c23 */ /* 0x100fe2000800089a */
[--C-:B------:R-:W-:Y:S01]  /*3e70*/  FFMA R111, R111, UR25, -R154.reuse ;  /* 0x000000196f6f7c23 */ /* 0x100fe2000800089a */
[--C-:B------:R-:W-:Y:S01]  /*3e80*/  FFMA R114, R114, UR24, -R154.reuse ;  /* 0x0000001872727c23 */ /* 0x100fe2000800089a */
[--C-:B------:R-:W-:Y:S01]  /*3e90*/  FFMA R115, R115, UR23, -R154.reuse ;  /* 0x0000001773737c23 */ /* 0x100fe2000800089a */
[----:B------:R-:W-:Y:S01]  /*3ea0*/  @!P2 FMUL R77, R77, 0.5 ;  /* 0x3f0000004d4da820 */ /* 0x000fe20000400000 */
[----:B------:R-:W2:Y:S01]  /*3eb0*/  MUFU.EX2 R76, R76 ;  /* 0x0000004c004c7308 */ /* 0x000ea20000000800 */
[----:B---3--:R-:W-:Y:S01]  /*3ec0*/  @!P4 FMUL R81, R81, R81 ;  /* 0x000000515151c220 */ /* 0x008fe20000400000 */
        /* <DEDUP_REMOVED lines=14> */
[----:B------:R1:W4:Y:S01]  /*3fb0*/  MUFU.EX2 R72, R112 ;  /* 0x0000007000487308 */ /* 0x0003220000000800 */
        /* <DEDUP_REMOVED lines=10> */
[----:B-1----:R-:W-:Y:S01]  /*4060*/  FFMA R112, R46, UR54, -R154 ;  /* 0x000000362e707c23 */ /* 0x002fe2000800089a */
[----:B------:R-:W-:-:S02]  /*4070*/  ULDC UR54, c[0x0][0x604] ;  /* 0x0001810000367ab9 */ /* 0x000fc40000000800 */
[----:B------:R-:W-:Y:S01]  /*4080*/  FFMA R134, R134, UR54, -R154 ;  /* 0x0000003686867c23 */ /* 0x000fe2000800089a */
[----:B------:R-:W-:Y:S01]  /*4090*/  @!P1 FMUL R120, R120, 0.5 ;  /* 0x3f00000078789820 */ /* 0x000fe20000400000 */
[----:B------:R1:W3:Y:S01]  /*40a0*/  MUFU.EX2 R31, R116 ;  /* 0x00000074001f7308 */ /* 0x0002e20000000800 */
[----:B----4-:R-:W-:Y:S01]  /*40b0*/  @!P3 FMUL R72, R72, R72 ;  /* 0x000000484848b220 */ /* 0x010fe20000400000 */
[----:B------:R-:W-:-:S05]  /*40c0*/  FSETP.GEU.AND P3, PT, R124, -126, PT ;  /* 0xc2fc00007c00780b */ /* 0x000fca0003f6e000 */
[----:B------:R-:W-:Y:S01]  /*40d0*/  @!P2 FMUL R121, R121, 0.5 ;  /* 0x3f0000007979a820 */ /* 0x000fe20000400000 */
[----:B------:R4:W5:Y:S01]  /*40e0*/  MUFU.EX2 R34, R117 ;  /* 0x0000007500227308 */ /* 0x0009620000000800 */
[----:B--2---:R-:W-:Y:S01]  /*40f0*/  @!P6 FMUL R85, R85, R85 ;  /* 0x000000555555e220 */ /* 0x004fe20000400000 */
[----:B------:R-:W-:Y:S01]  /*4100*/  FSETP.GEU.AND P6, PT, R73, -126, PT ;  /* 0xc2fc00004900780b */ /* 0x000fe20003fce000 */
[--C-:B-1----:R-:W-:Y:S01]  /*4110*/  FFMA R116, R58, UR10, -R154.reuse ;  /* 0x0000000a3a747c23 */ /* 0x102fe2000800089a */
[----:B------:R-:W-:Y:S02]  /*4120*/  ULDC UR10, c[0x0][0x604] ;  /* 0x00018100000a7ab9 */ /* 0x000fe40000000800 */
[--C-:B------:R-:W-:Y:S01]  /*4130*/  FFMA R146, R146, UR10, -R154.reuse ;  /* 0x0000000a92927c23 */ /* 0x100fe2000800089a */
[----:B------:R-:W-:Y:S01]  /*4140*/  @!P3 FMUL R124, R124, 0.5 ;  /* 0x3f0000007c7cb820 */ /* 0x000fe20000400000 */
[----:B------:R1:W2:Y:S01]  /*4150*/  MUFU.EX2 R30, R120 ;  /* 0x00000078001e7308 */ /* 0x0002a20000000800 */
[----:B---3--:R-:W-:Y:S01]  /*4160*/  @!P4 FMUL R31, R31, R31 ;  /* 0x0000001f1f1fc220 */ /* 0x008fe20000400000 */
[----:B------:R-:W-:Y:S01]  /*4170*/  FSETP.GEU.AND P4, PT, R100, -126, PT ;  /* 0xc2fc00006400780b */ /* 0x000fe20003f8e000 */
[----:B----4-:R-:W-:Y:S01]  /*4180*/  FFMA R117, R51, UR13, -R154 ;  /* 0x0000000d33757c23 */ /* 0x010fe2000800089a */
[----:B------:R-:W-:-:S02]  /*4190*/  ULDC UR13, c[0x0][0x604] ;  /* 0x00018100000d7ab9 */ /* 0x000fc40000000800 */
[--C-:B------:R-:W-:Y:S01]  /*41a0*/  FFMA R139, R139, UR13, -R154.reuse ;  /* 0x0000000d8b8b7c23 */ /* 0x100fe2000800089a */
[----:B------:R-:W-:Y:S01]  /*41b0*/  @!P6 FMUL R73, R73, 0.5 ;  /* 0x3f0000004949e820 */ /* 0x000fe20000400000 */
[----:B------:R3:W4:Y:S01]  /*41c0*/  MUFU.EX2 R35, R121 ;  /* 0x0000007900237308 */ /* 0x0007220000000800 */
[----:B-----5:R-:W-:Y:S01]  /*41d0*/  @!P5 FMUL R34, R34, R34 ;  /* 0x000000222222d220 */ /* 0x020fe20000400000 */
[----:B------:R-:W-:Y:S01]  /*41e0*/  FSETP.GEU.AND P5, PT, R101, -126, PT ;  /* 0xc2fc00006500780b */ /* 0x000fe20003fae000 */
[--C-:B-1----:R-:W-:Y:S01]  /*41f0*/  FFMA R120, R54, UR12, -R154.reuse ;  /* 0x0000000c36787c23 */ /* 0x102fe2000800089a */
[----:B------:R-:W-:Y:S02]  /*4200*/  ULDC UR12, c[0x0][0x604] ;  /* 0x00018100000c7ab9 */ /* 0x000fe40000000800 */
[--C-:B------:R-:W-:Y:S01]  /*4210*/  FFMA R142, R142, UR12, -R154.reuse ;  /* 0x0000000c8e8e7c23 */ /* 0x100fe2000800089a */
[----:B------:R-:W-:Y:S01]  /*4220*/  @!P4 FMUL R100, R100, 0.5 ;  /* 0x3f0000006464c820 */ /* 0x000fe20000400000 */
[----:B------:R1:W5:Y:S01]  /*4230*/  MUFU.EX2 R39, R124 ;  /* 0x0000007c00277308 */ /* 0x0003620000000800 */
[----:B--2---:R-:W-:Y:S01]  /*4240*/  @!P1 FMUL R30, R30, R30 ;  /* 0x0000001e1e1e9220 */ /* 0x004fe20000400000 */
[----:B------:R-:W-:Y:S01]  /*4250*/  FSETP.GEU.AND P1, PT, R132, -126, PT ;  /* 0xc2fc00008400780b */ /* 0x000fe20003f2e000 */
[----:B---3--:R-:W-:Y:S01]  /*4260*/  FFMA R121, R55, UR11, -R154 ;  /* 0x0000000b37797c23 */ /* 0x008fe2000800089a */
[----:B------:R-:W-:-:S02]  /*4270*/  ULDC UR11, c[0x0][0x604] ;  /* 0x00018100000b7ab9 */ /* 0x000fc40000000800 */
[--C-:B------:R-:W-:Y:S01]  /*4280*/  FFMA R143, R143, UR11, -R154.reuse ;  /* 0x0000000b8f8f7c23 */ /* 0x100fe2000800089a */
[----:B------:R-:W-:Y:S01]  /*4290*/  @!P5 FMUL R101, R101, 0.5 ;  /* 0x3f0000006565d820 */ /* 0x000fe20000400000 */
[----:B------:R-:W2:Y:S01]  /*42a0*/  MUFU.EX2 R73, R73 ;  /* 0x0000004900497308 */ /* 0x000ea20000000800 */
[----:B----4-:R-:W-:Y:S01]  /*42b0*/  @!P2 FMUL R35, R35, R35 ;  /* 0x000000232323a220 */ /* 0x010fe20000400000 */
[----:B------:R-:W-:Y:S01]  /*42c0*/  FSETP.GEU.AND P2, PT, R133, -126, PT ;  /* 0xc2fc00008500780b */ /* 0x000fe20003f4e000 */
[----:B-1----:R-:W-:-:S04]  /*42d0*/  FFMA R124, R66, UR6, -R154 ;  /* 0x00000006427c7c23 */ /* 0x002fc8000800089a */
[----:B------:R-:W-:Y:S01]  /*42e0*/  @!P1 FMUL R132, R132, 0.5 ;  /* 0x3f00000084849820 */ /* 0x000fe20000400000 */
[----:B------:R-:W1:Y:S01]  /*42f0*/  MUFU.EX2 R43, R100 ;  /* 0x00000064002b7308 */ /* 0x000e620000000800 */
[----:B-----5:R-:W-:Y:S01]  /*4300*/  @!P3 FMUL R39, R39, R39 ;  /* 0x000000272727b220 */ /* 0x020fe20000400000 */
[----:B------:R-:W-:-:S05]  /*4310*/  FSETP.GEU.AND P3, PT, R136, -126, PT ;  /* 0xc2fc00008800780b */ /* 0x000fca0003f6e000 */
[----:B------:R-:W-:Y:S01]  /*4320*/  @!P2 FMUL R133, R133, 0.5 ;  /* 0x3f0000008585a820 */ /* 0x000fe20000400000 */
[----:B------:R-:W3:Y:S01]  /*4330*/  MUFU.EX2 R42, R101 ;  /* 0x00000065002a7308 */ /* 0x000ee20000000800 */
[----:B--2---:R-:W-:Y:S01]  /*4340*/  @!P6 FMUL R73, R73, R73 ;  /* 0x000000494949e220 */ /* 0x004fe20000400000 */
[----:B------:R-:W-:-:S05]  /*4350*/  FSETP.GEU.AND P6, PT, R125, -126, PT ;  /* 0xc2fc00007d00780b */ /* 0x000fca0003fce000 */
[----:B------:R-:W-:Y:S01]  /*4360*/  @!P3 FMUL R136, R136, 0.5 ;  /* 0x3f0000008888b820 */ /* 0x000fe20000400000 */
[----:B------:R-:W2:Y:S01]  /*4370*/  MUFU.EX2 R47, R132 ;  /* 0x00000084002f7308 */ /* 0x000ea20000000800 */
[----:B-1----:R-:W-:Y:S01]  /*4380*/  @!P4 FMUL R43, R43, R43 ;  /* 0x0000002b2b2bc220 */ /* 0x002fe20000400000 */
[----:B------:R-:W-:-:S05]  /*4390*/  FSETP.GEU.AND P4, PT, R137, -126, PT ;  /* 0xc2fc00008900780b */ /* 0x000fca0003f8e000 */
[----:B------:R-:W-:Y:S01]  /*43a0*/  @!P6 FMUL R125, R125, 0.5 ;  /* 0x3f0000007d7de820 */ /* 0x000fe20000400000 */
[----:B------:R-:W1:Y:S01]  /*43b0*/  MUFU.EX2 R46, R133 ;  /* 0x00000085002e7308 */ /* 0x000e620000000800 */
[----:B---3--:R-:W-:Y:S01]  /*43c0*/  @!P5 FMUL R42, R42, R42 ;  /* 0x0000002a2a2ad220 */ /* 0x008fe20000400000 */
[----:B------:R-:W-:-:S05]  /*43d0*/  FSETP.GEU.AND P5, PT, R140, -126, PT ;  /* 0xc2fc00008c00780b */ /* 0x000fca0003fae000 */
[----:B------:R-:W-:Y:S01]  /*43e0*/  @!P4 FMUL R137, R137, 0.5 ;  /* 0x3f0000008989c820 */ /* 0x000fe20000400000 */
[----:B------:R-:W3:Y:S01]  /*43f0*/  MUFU.EX2 R50, R136 ;  /* 0x0000008800327308 */ /* 0x000ee20000000800 */
[----:B--2---:R-:W-:Y:S01]  /*4400*/  @!P1 FMUL R47, R47, R47 ;  /* 0x0000002f2f2f9220 */ /* 0x004fe20000400000 */
[----:B------:R-:W-:-:S05]  /*4410*/  FSETP.GEU.AND P1, PT, R141, -126, PT ;  /* 0xc2fc00008d00780b */ /* 0x000fca0003f2e000 */
[----:B------:R-:W-:Y:S01]  /*4420*/  @!P5 FMUL R140, R140, 0.5 ;  /* 0x3f0000008c8cd820 */ /* 0x000fe20000400000 */
[----:B------:R2:W4:Y:S01]  /*4430*/  MUFU.EX2 R38, R125 ;  /* 0x0000007d00267308 */ /* 0x0005220000000800 */
[----:B-1----:R-:W-:Y:S01]  /*4440*/  @!P2 FMUL R46, R46, R46 ;  /* 0x0000002e2e2ea220 */ /* 0x002fe20000400000 */
[----:B------:R-:W-:-:S05]  /*4450*/  FSETP.GEU.AND P2, PT, R26, -126, PT ;  /* 0xc2fc00001a00780b */ /* 0x000fca0003f4e000 */
[----:B------:R-:W-:Y:S01]  /*4460*/  @!P1 FMUL R141, R141, 0.5 ;  /* 0x3f0000008d8d9820 */ /* 0x000fe20000400000 */
[----:B------:R-:W1:Y:S01]  /*4470*/  MUFU.EX2 R51, R137 ;  /* 0x0000008900337308 */ /* 0x000e620000000800 */
[----:B---3--:R-:W-:Y:S01]  /*4480*/  @!P3 FMUL R50, R50, R50 ;  /* 0x000000323232b220 */ /* 0x008fe20000400000 */
[----:B------:R-:W-:Y:S01]  /*4490*/  FSETP.GEU.AND P3, PT, R27, -126, PT ;  /* 0xc2fc00001b00780b */ /* 0x000fe20003f6e000 */
[--C-:B--2---:R-:W-:Y:S01]  /*44a0*/  FFMA R125, R59, UR9, -R154.reuse ;  /* 0x000000093b7d7c23 */ /* 0x104fe2000800089a */
[----:B------:R-:W-:Y:S02]  /*44b0*/  ULDC UR9, c[0x0][0x604] ;  /* 0x0001810000097ab9 */ /* 0x000fe40000000800 */
[----:B------:R-:W-:Y:S01]  /*44c0*/  FFMA R147, R147, UR9, -R154 ;  /* 0x0000000993937c23 */ /* 0x000fe2000800089a */
[----:B------:R-:W-:Y:S01]  /*44d0*/  @!P2 FMUL R26, R26, 0.5 ;  /* 0x3f0000001a1aa820 */ /* 0x000fe20000400000 */
[----:B------:R-:W2:Y:S01]  /*44e0*/  MUFU.EX2 R54, R140 ;  /* 0x0000008c00367308 */ /* 0x000ea20000000800 */
[----:B----4-:R-:W-:Y:S01]  /*44f0*/  @!P6 FMUL R38, R38, R38 ;  /* 0x000000262626e220 */ /* 0x010fe20000400000 */
[----:B------:R-:W3:Y:S05]  /*4500*/  SYNCS.PHASECHK.TRANS64.TRYWAIT P6, [R2+URZ+0x2a808], R153 ;  /* 0x02a80899020075a7 */ /* 0x000eea00080c017f */
[----:B------:R-:W-:Y:S01]  /*4510*/  @!P3 FMUL R27, R27, 0.5 ;  /* 0x3f0000001b1bb820 */ /* 0x000fe20000400000 */
[----:B------:R-:W4:Y:S01]  /*4520*/  MUFU.EX2 R55, R141 ;  /* 0x0000008d00377308 */ /* 0x000f220000000800 */
[----:B-1----:R-:W-:Y:S01]  /*4530*/  @!P4 FMUL R51, R51, R51 ;  /* 0x000000333333c220 */ /* 0x002fe20000400000 */
[----:B------:R-:W-:-:S06]  /*4540*/  FSETP.GEU.AND P4, PT, R24, -126, PT ;  /* 0xc2fc00001800780b */ /* 0x000fcc0003f8e000 */
[----:B------:R1:W5:Y:S01]  /*4550*/  MUFU.EX2 R58, R26 ;  /* 0x0000001a003a7308 */ /* 0x0003620000000800 */
[----:B--2---:R-:W-:Y:S01]  /*4560*/  @!P5 FMUL R54, R54, R54 ;  /* 0x000000363636d220 */ /* 0x004fe20000400000 */
[----:B------:R-:W-:-:S05]  /*4570*/  FSETP.GEU.AND P5, PT, R25, -126, PT ;  /* 0xc2fc00001900780b */ /* 0x000fca0003fae000 */
[----:B------:R-:W-:Y:S01]  /*4580*/  @!P4 FMUL R24, R24, 0.5 ;  /* 0x3f0000001818c820 */ /* 0x000fe20000400000 */
[----:B------:R-:W2:Y:S01]  /*4590*/  MUFU.EX2 R59, R27 ;  /* 0x0000001b003b7308 */ /* 0x000ea20000000800 */
[----:B----4-:R-:W-:Y:S01]  /*45a0*/  @!P1 FMUL R55, R55, R55 ;  /* 0x0000003737379220 */ /* 0x010fe20000400000 */
[----:B------:R-:W-:Y:S02]  /*45b0*/  FSETP.GEU.AND P1, PT, R104, -126, PT ;  /* 0xc2fc00006800780b */ /* 0x000fe40003f2e000 */
[----:B-1----:R-:W-:-:S03]  /*45c0*/  P2R R26, PR, RZ, 0x20 ;  /* 0x00000020ff1a7803 */ /* 0x002fc60000000000 */
[----:B------:R-:W-:Y:S01]  /*45d0*/  @!P5 FMUL R25, R25, 0.5 ;  /* 0x3f0000001919d820 */ /* 0x000fe20000400000 */
[----:B------:R-:W1:Y:S01]  /*45e0*/  MUFU.EX2 R62, R24 ;  /* 0x00000018003e7308 */ /* 0x000e620000000800 */
[----:B-----5:R-:W-:Y:S01]  /*45f0*/  @!P2 FMUL R58, R58, R58 ;  /* 0x0000003a3a3aa220 */ /* 0x020fe20000400000 */
[----:B------:R-:W-:Y:S02]  /*4600*/  FSETP.GEU.AND P2, PT, R105, -126, PT ;  /* 0xc2fc00006900780b */ /* 0x000fe40003f4e000 */
[----:B------:R-:W-:-:S03]  /*4610*/  FSETP.GEU.AND P5, PT, R195, -126, PT ;  /* 0xc2fc0000c300780b */ /* 0x000fc60003fae000 */
[----:B------:R-:W-:Y:S01]  /*4620*/  @!P1 FMUL R104, R104, 0.5 ;  /* 0x3f00000068689820 */ /* 0x000fe20000400000 */
[----:B------:R4:W3:Y:S01]  /*4630*/  MUFU.EX2 R63, R25 ;  /* 0x00000019003f7308 */ /* 0x0008e20000000800 */
[----:B--2---:R-:W-:Y:S01]  /*4640*/  @!P3 FMUL R59, R59, R59 ;  /* 0x0000003b3b3bb220 */ /* 0x004fe20000400000 */
[----:B------:R-:W-:-:S05]  /*4650*/  FSETP.GEU.AND P3, PT, R152, -126, PT ;  /* 0xc2fc00009800780b */ /* 0x000fca0003f6e000 */
[----:B------:R-:W-:Y:S01]  /*4660*/  @!P2 FMUL R105, R105, 0.5 ;  /* 0x3f0000006969a820 */ /* 0x000fe20000400000 */
[----:B------:R4:W2:Y:S01]  /*4670*/  MUFU.EX2 R66, R104 ;  /* 0x0000006800427308 */ /* 0x0008a20000000800 */
[----:B-1----:R-:W-:Y:S01]  /*4680*/  @!P4 FMUL R62, R62, R62 ;  /* 0x0000003e3e3ec220 */ /* 0x002fe20000400000 */
[----:B------:R-:W-:-:S05]  /*4690*/  FSETP.GEU.AND P4, PT, R155, -126, PT ;  /* 0xc2fc00009b00780b */ /* 0x000fca0003f8e000 */
[----:B------:R-:W-:Y:S01]  /*46a0*/  @!P3 FMUL R152, R152, 0.5 ;  /* 0x3f0000009898b820 */ /* 0x000fe20000400000 */
[----:B------:R4:W1:Y:S01]  /*46b0*/  MUFU.EX2 R101, R105 ;  /* 0x0000006900657308 */ /* 0x0008620000000800 */
[----:B---3--:R-:W-:Y:S06]  /*46c0*/  @!P6 BRA `(.L_x_23) ;  /* 0x000000c40078e947 */ /* 0x008fec0003800000 */
.L_x_72:
[----:B------:R-:W-:Y:S01]  /*46d0*/  ISETP.NE.AND P6, PT, R26, RZ, PT ;  /* 0x000000ff1a00720c */ /* 0x000fe20003fc5270 */
[----:B------:R-:W-:Y:S01]  /*46e0*/  UMOV UR7, 0xc0000010 ;  /* 0xc000001000077882 */ /* 0x000fe20000000000 */
[----:B------:R-:W-:Y:S01]  /*46f0*/  R2UR UR9, R9 ;  /* 0x00000000090972ca */ /* 0x000fe200000e0000 */
[----:B------:R-:W-:Y:S01]  /*4700*/  UMOV UR15, 0xc0000010 ;  /* 0xc0000010000f7882 */ /* 0x000fe20000000000 */
[----:B------:R-:W-:Y:S01]  /*4710*/  F2FP.BF16.F32.PACK_AB R24, R192, R193 ;  /* 0x000000c1c018723e */ /* 0x000fe200000010ff */
[----:B------:R-:W-:Y:S01]  /*4720*/  UMOV UR11, 0xc0000010 ;  /* 0xc0000010000b7882 */ /* 0x000fe20000000000 */
[----:B------:R-:W-:Y:S01]  /*4730*/  F2FP.BF16.F32.PACK_AB R26, R32, R23 ;  /* 0x00000017201a723e */ /* 0x000fe200000010ff */
[----:B------:R-:W-:Y:S01]  /*4740*/  @!P4 FMUL R155, R155, 0.5 ;  /* 0x3f0000009b9bc820 */ /* 0x000fe20000400000 */
[----:B----4-:R-:W-:Y:S01]  /*4750*/  F2FP.BF16.F32.PACK_AB R25, R59, R58 ;  /* 0x0000003a3b19723e */ /* 0x010fe200000010ff */
[----:B------:R-:W4:Y:S01]  /*4760*/  MUFU.EX2 R105, R152 ;  /* 0x0000009800697308 */ /* 0x000f220000000800 */
[----:B--2---:R-:W-:Y:S01]  /*4770*/  @!P1 FMUL R66, R66, R66 ;  /* 0x0000004242429220 */ /* 0x004fe20000400000 */
[----:B-1----:R-:W-:Y:S01]  /*4780*/  @!P2 FMUL R101, R101, R101 ;  /* 0x000000656565a220 */ /* 0x002fe20000400000 */
[----:B------:R-:W-:Y:S01]  /*4790*/  FSETP.GEU.AND P1, PT, R112, -126, PT ;  /* 0xc2fc00007000780b */ /* 0x000fe20003f2e000 */
[----:B------:R-:W-:Y:S01]  /*47a0*/  @!P6 FMUL R63, R63, R63 ;  /* 0x0000003f3f3fe220 */ /* 0x000fe20000400000 */
[----:B------:R-:W-:Y:S01]  /*47b0*/  FSETP.GEU.AND P6, PT, R109, -126, PT ;  /* 0xc2fc00006d00780b */ /* 0x000fe20003fce000 */
[----:B------:R-:W-:Y:S01]  /*47c0*/  UIADD3 UR6, UR9, 0xa00, URZ ;  /* 0x00000a0009067890 */ /* 0x000fe2000fffe03f */
[----:B------:R-:W-:Y:S01]  /*47d0*/  FSETP.GEU.AND P2, PT, R113, -126, PT ;  /* 0xc2fc00007100780b */ /* 0x000fe20003f4e000 */
[----:B------:R-:W-:Y:S01]  /*47e0*/  UIADD3 UR8, UR9, 0xc00, URZ ;  /* 0x00000c0009087890 */ /* 0x000fe2000fffe03f */
[----:B------:R-:W-:Y:S01]  /*47f0*/  F2FP.BF16.F32.PACK_AB R27, R63, R62 ;  /* 0x0000003e3f1b723e */ /* 0x000fe200000010ff */
[----:B------:R-:W-:Y:S01]  /*4800*/  UIADD3 UR10, UR9, 0xe00, URZ ;  /* 0x00000e00090a7890 */ /* 0x000fe2000fffe03f */
[----:B------:R-:W1:Y:S01]  /*4810*/  MUFU.EX2 R104, R155 ;  /* 0x0000009b00687308 */ /* 0x000e620000000800 */
[----:B------:R-:W-:Y:S01]  /*4820*/  @!P5 FMUL R195, R195, 0.5 ;  /* 0x3f000000c3c3d820 */ /* 0x000fe20000400000 */
[----:B------:R-:W-:Y:S01]  /*4830*/  WARPGROUP.ARRIVE ;  /* 0x00000000000079c5 */ /* 0x000fe20000000000 */
[----:B------:R-:W-:Y:S01]  /*4840*/  FADD R192, R192, R97 ;  /* 0x00000061c0c07221 */ /* 0x000fe20000000000 */
[----:B------:R-:W-:Y:S01]  /*4850*/  UMOV UR14, UR8 ;  /* 0x00000008000e7c82 */ /* 0x000fe20008000000 */
[----:B------:R-:W-:Y:S01]  /*4860*/  UIADD3 UR8, UR9, 0x1200, URZ ;  /* 0x0000120009087890 */ /* 0x000fe2000fffe03f */
[----:B----4-:R-:W-:Y:S01]  /*4870*/  @!P3 FMUL R105, R105, R105 ;  /* 0x000000696969b220 */ /* 0x010fe20000400000 */
[----:B------:R-:W-:Y:S01]  /*4880*/  @!P6 FMUL R109, R109, 0.5 ;  /* 0x3f0000006d6de820 */ /* 0x000fe20000400000 */
[----:B------:R-:W-:Y:S01]  /*4890*/  HGMMA.64x16x16.F32.BF16 R184, R24, gdesc[UR4].tnspB, RZ, !UPT, gsb0 ;  /* 0x4020000418b87df0 */ /* 0x000fe2000c0018ff */
[----:B------:R-:W-:Y:S01]  /*48a0*/  UIADD3 UR6, UR9, 0x1000, URZ ;  /* 0x0000100009067890 */ /* 0x000fe2000fffe03f */
[----:B------:R-:W-:Y:S01]  /*48b0*/  @!P1 FMUL R112, R112, 0.5 ;  /* 0x3f00000070709820 */ /* 0x000fe20000400000 */
[----:B------:R-:W-:Y:S01]  /*48c0*/  UMOV UR7, 0xc0000010 ;  /* 0xc000001000077882 */ /* 0x000fe20000000000 */
[----:B------:R-:W-:Y:S01]  /*48d0*/  @!P2 FMUL R113, R113, 0.5 ;  /* 0x3f0000007171a820 */ /* 0x000fe20000400000 */
[----:B------:R-:W2:Y:S01]  /*48e0*/  MUFU.EX2 R100, R195 ;  /* 0x000000c300647308 */ /* 0x000ea20000000800 */
[----:B------:R-:W-:Y:S01]  /*48f0*/  FSETP.GEU.AND P3, PT, R108, -126, PT ;  /* 0xc2fc00006c00780b */ /* 0x000fe20003f6e000 */
[----:B------:R-:W-:Y:S01]  /*4900*/  FADD R133, R45, R80 ;  /* 0x000000502d857221 */ /* 0x000fe20000000000 */
[----:B------:R-:W-:Y:S01]  /*4910*/  UIADD3 UR12, UR9, 0x10e0, URZ ;  /* 0x000010e0090c7890 */ /* 0x000fe2000fffe03f */
[----:B-1----:R-:W-:Y:S01]  /*4920*/  @!P4 FMUL R104, R104, R104 ;  /* 0x000000686868c220 */ /* 0x002fe20000400000 */
[----:B------:R-:W-:Y:S01]  /*4930*/  FSETP.GEU.AND P4, PT, R117, -126, PT ;  /* 0xc2fc00007500780b */ /* 0x000fe20003f8e000 */
[----:B------:R-:W-:Y:S01]  /*4940*/  FADD R132, R193, R92 ;  /* 0x0000005cc1847221 */ /* 0x000fe20000000000 */
[----:B------:R-:W-:Y:S01]  /*4950*/  FADD R23, R23, R96 ;  /* 0x0000006017177221 */ /* 0x000fe20000000000 */
[----:B------:R-:W1:Y:S06]  /*4960*/  MUFU.EX2 R109, R109 ;  /* 0x0000006d006d7308 */ /* 0x000e6c0000000800 */
[----:B------:R-:W-:-:S02]  /*4970*/  @!P3 FMUL R108, R108, 0.5 ;  /* 0x3f0000006c6cb820 */ /* 0x000fc40000400000 */
[----:B------:R-:W4:Y:S01]  /*4980*/  MUFU.EX2 R112, R112 ;  /* 0x0000007000707308 */ /* 0x000f220000000800 */
[----:B--2---:R-:W-:Y:S01]  /*4990*/  @!P5 FMUL R100, R100, R100 ;  /* 0x000000646464d220 */ /* 0x004fe20000400000 */
[----:B------:R-:W-:Y:S01]  /*49a0*/  FSETP.GEU.AND P5, PT, R120, -126, PT ;  /* 0xc2fc00007800780b */ /* 0x000fe20003fae000 */
[----:B------:R-:W-:-:S05]  /*49b0*/  @!P4 FMUL R117, R117, 0.5 ;  /* 0x3f0000007575c820 */ /* 0x000fca0000400000 */
[----:B------:R-:W2:Y:S01]  /*49c0*/  MUFU.EX2 R113, R113 ;  /* 0x0000007100717308 */ /* 0x000ea20000000800 */
[----:B-1----:R-:W-:Y:S01]  /*49d0*/  @!P6 FMUL R109, R109, R109 ;  /* 0x0000006d6d6de220 */ /* 0x002fe20000400000 */
[----:B------:R-:W-:-:S05]  /*49e0*/  FSETP.GEU.AND P6, PT, R121, -126, PT ;  /* 0xc2fc00007900780b */ /* 0x000fca0003fce000 */
[----:B------:R-:W-:Y:S01]  /*49f0*/  @!P5 FMUL R120, R120, 0.5 ;  /* 0x3f0000007878d820 */ /* 0x000fe20000400000 */
[----:B------:R-:W1:Y:S01]  /*4a00*/  MUFU.EX2 R108, R108 ;  /* 0x0000006c006c7308 */ /* 0x000e620000000800 */
[----:B----4-:R-:W-:Y:S01]  /*4a10*/  @!P1 FMUL R112, R112, R112 ;  /* 0x0000007070709220 */ /* 0x010fe20000400000 */
[----:B------:R-:W-:Y:S01]  /*4a20*/  FSETP.GEU.AND P1, PT, R116, -126, PT ;  /* 0xc2fc00007400780b */ /* 0x000fe20003f2e000 */
[----:B------:R-:W-:Y:S02]  /*4a30*/  WARPGROUP.DEPBAR.LE gsb0, 0x0 ;  /* 0x00008000000079c5 */ /* 0x000fe40000010000 */
[----:B------:R-:W-:Y:S02]  /*4a40*/  WARPGROUP.ARRIVE ;  /* 0x00000000000079c5 */ /* 0x000fe40000000000 */
[----:B------:R-:W-:Y:S01]  /*4a50*/  @!P6 FMUL R121, R121, 0.5 ;  /* 0x3f0000007979e820 */ /* 0x000fe20000400000 */
[----:B--2---:R-:W-:Y:S01]  /*4a60*/  @!P2 FMUL R113, R113, R113 ;  /* 0x000000717171a220 */ /* 0x004fe20000400000 */
[----:B------:R-:W2:Y:S01]  /*4a70*/  MUFU.EX2 R117, R117 ;  /* 0x0000007500757308 */ /* 0x000ea20000000800 */
[----:B------:R-:W-:Y:S01]  /*4a80*/  FSETP.GEU.AND P2, PT, R125, -126, PT ;  /* 0xc2fc00007d00780b */ /* 0x000fe20003f4e000 */
[----:B------:R-:W-:Y:S01]  /*4a90*/  HGMMA.64x16x16.F32.BF16 R176, R24, gdesc[UR12].tnspB, RZ, !UPT, gsb0 ;  /* 0x4020000c18b07df0 */ /* 0x000fe2000c0018ff */
[----:B------:R-:W-:-:S03]  /*4aa0*/  UMOV UR15, 0xc0000010 ;  /* 0xc0000010000f7882 */ /* 0x000fc60000000000 */
[----:B------:R-:W-:Y:S01]  /*4ab0*/  @!P1 FMUL R116, R116, 0.5 ;  /* 0x3f00000074749820 */ /* 0x000fe20000400000 */
[----:B-1----:R-:W-:Y:S01]  /*4ac0*/  @!P3 FMUL R108, R108, R108 ;  /* 0x0000006c6c6cb220 */ /* 0x002fe20000400000 */
[----:B------:R-:W1:Y:S01]  /*4ad0*/  MUFU.EX2 R120, R120 ;  /* 0x0000007800787308 */ /* 0x000e620000000800 */
[----:B------:R-:W-:-:S05]  /*4ae0*/  FSETP.GEU.AND P3, PT, R128, -126, PT ;  /* 0xc2fc00008000780b */ /* 0x000fca0003f6e000 */
[----:B------:R-:W-:Y:S02]  /*4af0*/  @!P2 FMUL R125, R125, 0.5 ;  /* 0x3f0000007d7da820 */ /* 0x000fe40000400000 */
[----:B------:R-:W4:Y:S01]  /*4b00*/  MUFU.EX2 R121, R121 ;  /* 0x0000007900797308 */ /* 0x000f220000000800 */
[----:B--2---:R-:W-:Y:S01]  /*4b10*/  @!P4 FMUL R117, R117, R117 ;  /* 0x000000757575c220 */ /* 0x004fe20000400000 */
[----:B------:R-:W-:-:S04]  /*4b20*/  FSETP.GEU.AND P4, PT, R129, -126, PT ;  /* 0xc2fc00008100780b */ /* 0x000fc80003f8e000 */
[----:B------:R-:W-:Y:S02]  /*4b30*/  @!P3 FMUL R128, R128, 0.5 ;  /* 0x3f0000008080b820 */ /* 0x000fe40000400000 */
[----:B------:R-:W2:Y:S01]  /*4b40*/  MUFU.EX2 R116, R116 ;  /* 0x0000007400747308 */ /* 0x000ea20000000800 */
[----:B-1----:R-:W-:Y:S01]  /*4b50*/  @!P5 FMUL R120, R120, R120 ;  /* 0x000000787878d220 */ /* 0x002fe20000400000 */
[----:B------:R-:W-:-:S05]  /*4b60*/  FSETP.GEU.AND P5, PT, R124, -126, PT ;  /* 0xc2fc00007c00780b */ /* 0x000fca0003fae000 */
[----:B------:R-:W-:Y:S01]  /*4b70*/  @!P4 FMUL R129, R129, 0.5 ;  /* 0x3f0000008181c820 */ /* 0x000fe20000400000 */
[----:B------:R-:W1:Y:S01]  /*4b80*/  MUFU.EX2 R125, R125 ;  /* 0x0000007d007d7308 */ /* 0x000e620000000800 */
[----:B----4-:R-:W-:Y:S01]  /*4b90*/  @!P6 FMUL R121, R121, R121 ;  /* 0x000000797979e220 */ /* 0x010fe20000400000 */
[----:B------:R-:W-:-:S05]  /*4ba0*/  FSETP.GEU.AND P6, PT, R67, -126, PT ;  /* 0xc2fc00004300780b */ /* 0x000fca0003fce000 */
[----:B------:R-:W-:Y:S01]  /*4bb0*/  @!P5 FMUL R124, R124, 0.5 ;  /* 0x3f0000007c7cd820 */ /* 0x000fe20000400000 */
[----:B------:R-:W4:Y:S01]  /*4bc0*/  MUFU.EX2 R128, R128 ;  /* 0x0000008000807308 */ /* 0x000f220000000800 */
[----:B--2---:R-:W-:Y:S01]  /*4bd0*/  @!P1 FMUL R116, R116, R116 ;  /* 0x0000007474749220 */ /* 0x004fe20000400000 */
[----:B------:R-:W-:Y:S01]  /*4be0*/  FSETP.GEU.AND P1, PT, R70, -126, PT ;  /* 0xc2fc00004600780b */ /* 0x000fe20003f2e000 */
[----:B------:R-:W-:Y:S02]  /*4bf0*/  WARPGROUP.DEPBAR.LE gsb0, 0x0 ;  /* 0x00008000000079c5 */ /* 0x000fe40000010000 */
[----:B------:R-:W-:-:S03]  /*4c00*/  WARPGROUP.ARRIVE ;  /* 0x00000000000079c5 */ /* 0x000fc60000000000 */
[----:B------:R-:W2:Y:S01]  /*4c10*/  MUFU.EX2 R129, R129 ;  /* 0x0000008100817308 */ /* 0x000ea20000000800 */
[----:B-1----:R-:W-:Y:S01]  /*4c20*/  @!P2 FMUL R125, R125, R125 ;  /* 0x0000007d7d7da220 */ /* 0x002fe20000400000 */
[----:B------:R-:W-:Y:S01]  /*4c30*/  FSETP.GEU.AND P2, PT, R71, -126, PT ;  /* 0xc2fc00004700780b */ /* 0x000fe20003f4e000 */
[----:B------:R-:W-:Y:S01]  /*4c40*/  @!P6 FMUL R67, R67, 0.5 ;  /* 0x3f0000004343e820 */ /* 0x000fe20000400000 */
[----:B------:R-:W-:Y:S01]  /*4c50*/  HGMMA.64x16x16.F32.BF16 R168, R24, gdesc[UR8].tnspB, RZ, !UPT, gsb0 ;  /* 0x4020000818a87df0 */ /* 0x000fe2000c0018ff */
[----:B------:R-:W-:Y:S02]  /*4c60*/  UIADD3 UR10, UR9, 0xe20, URZ ;  /* 0x00000e20090a7890 */ /* 0x000fe4000fffe03f */
[----:B------:R-:W-:Y:S01]  /*4c70*/  @!P1 FMUL R70, R70, 0.5 ;  /* 0x3f00000046469820 */ /* 0x000fe20000400000 */
[----:B------:R-:W-:Y:S01]  /*4c80*/  UMOV UR11, 0xc0000010 ;  /* 0xc0000010000b7882 */ /* 0x000fe20000000000 */
[----:B----4-:R-:W-:Y:S01]  /*4c90*/  @!P3 FMUL R128, R128, R128 ;  /* 0x000000808080b220 */ /* 0x010fe20000400000 */
[----:B------:R-:W1:Y:S01]  /*4ca0*/  MUFU.EX2 R124, R124 ;  /* 0x0000007c007c7308 */ /* 0x000e620000000800 */
[----:B------:R-:W-:-:S04]  /*4cb0*/  FSETP.GEU.AND P3, PT, R74, -126, PT ;  /* 0xc2fc00004a00780b */ /* 0x000fc80003f6e000 */
[----:B------:R-:W-:Y:S01]  /*4cc0*/  @!P2 FMUL R71, R71, 0.5 ;  /* 0x3f0000004747a820 */ /* 0x000fe20000400000 */
[----:B--2---:R-:W-:Y:S02]  /*4cd0*/  @!P4 FMUL R129, R129, R129 ;  /* 0x000000818181c220 */ /* 0x004fe40000400000 */
[----:B------:R-:W2:Y:S01]  /*4ce0*/  MUFU.EX2 R67, R67 ;  /* 0x0000004300437308 */ /* 0x000ea20000000800 */
[----:B------:R-:W-:-:S05]  /*4cf0*/  FSETP.GEU.AND P4, PT, R75, -126, PT ;  /* 0xc2fc00004b00780b */ /* 0x000fca0003f8e000 */
[----:B------:R-:W-:Y:S02]  /*4d00*/  @!P3 FMUL R74, R74, 0.5 ;  /* 0x3f0000004a4ab820 */ /* 0x000fe40000400000 */
[----:B------:R-:W4:Y:S01]  /*4d10*/  MUFU.EX2 R70, R70 ;  /* 0x0000004600467308 */ /* 0x000f220000000800 */
[----:B-1----:R-:W-:Y:S01]  /*4d20*/  @!P5 FMUL R124, R124, R124 ;  /* 0x0000007c7c7cd220 */ /* 0x002fe20000400000 */
[----:B------:R-:W-:-:S04]  /*4d30*/  FSETP.GEU.AND P5, PT, R78, -126, PT ;  /* 0xc2fc00004e00780b */ /* 0x000fc80003fae000 */
[----:B------:R-:W-:Y:S02]  /*4d40*/  @!P4 FMUL R75, R75, 0.5 ;  /* 0x3f0000004b4bc820 */ /* 0x000fe40000400000 */
[----:B------:R-:W1:Y:S01]  /*4d50*/  MUFU.EX2 R71, R71 ;  /* 0x0000004700477308 */ /* 0x000e620000000800 */
[----:B--2---:R-:W-:Y:S01]  /*4d60*/  @!P6 FMUL R67, R67, R67 ;  /* 0x000000434343e220 */ /* 0x004fe20000400000 */
[----:B------:R-:W-:-:S05]  /*4d70*/  FSETP.GEU.AND P6, PT, R79, -126, PT ;  /* 0xc2fc00004f00780b */ /* 0x000fca0003fce000 */
[----:B------:R-:W-:Y:S01]  /*4d80*/  @!P5 FMUL R78, R78, 0.5 ;  /* 0x3f0000004e4ed820 */ /* 0x000fe20000400000 */
[----:B------:R-:W2:Y:S01]  /*4d90*/  MUFU.EX2 R74, R74 ;  /* 0x0000004a004a7308 */ /* 0x000ea20000000800 */
[----:B----4-:R-:W-:Y:S01]  /*4da0*/  @!P1 FMUL R70, R70, R70 ;  /* 0x0000004646469220 */ /* 0x010fe20000400000 */
[----:B------:R-:W-:Y:S01]  /*4db0*/  FSETP.GEU.AND P1, PT, R82, -126, PT ;  /* 0xc2fc00005200780b */ /* 0x000fe20003f2e000 */
[----:B------:R-:W-:Y:S02]  /*4dc0*/  WARPGROUP.DEPBAR.LE gsb0, 0x0 ;  /* 0x00008000000079c5 */ /* 0x000fe40000010000 */
[----:B------:R-:W-:Y:S02]  /*4dd0*/  WARPGROUP.ARRIVE ;  /* 0x00000000000079c5 */ /* 0x000fe40000000000 */
[----:B------:R-:W-:Y:S01]  /*4de0*/  @!P6 FMUL R79, R79, 0.5 ;  /* 0x3f0000004f4fe820 */ /* 0x000fe20000400000 */
[----:B-1----:R-:W-:Y:S01]  /*4df0*/  @!P2 FMUL R71, R71, R71 ;  /* 0x000000474747a220 */ /* 0x002fe20000400000 */
[----:B------:R-:W1:Y:S01]  /*4e00*/  MUFU.EX2 R75, R75 ;  /* 0x0000004b004b7308 */ /* 0x000e620000000800 */
[----:B------:R-:W-:Y:S01]  /*4e10*/  FSETP.GEU.AND P2, PT, R83, -126, PT ;  /* 0xc2fc00005300780b */ /* 0x000fe20003f4e000 */
[----:B------:R-:W-:Y:S01]  /*4e20*/  HGMMA.64x16x16.F32.BF16 R160, R24, gdesc[UR4].tnspB, RZ, !UPT, gsb0 ;  /* 0x4020000418a07df0 */ /* 0x000fe2000c0018ff */
[----:B------:R-:W-:Y:S01]  /*4e30*/  UMOV UR6, UR8 ;  /* 0x0000000800067c82 */ /* 0x000fe20008000000 */
[----:B------:R-:W-:Y:S01]  /*4e40*/  UMOV UR7, 0xc0000010 ;  /* 0xc000001000077882 */ /* 0x000fe20000000000 */
[----:B------:R-:W-:Y:S01]  /*4e50*/  UIADD3 UR8, UR9, 0xc20, URZ ;  /* 0x00000c2009087890 */ /* 0x000fe2000fffe03f */
[----:B--2---:R-:W-:-:S02]  /*4e60*/  @!P3 FMUL R74, R74, R74 ;  /* 0x0000004a4a4ab220 */ /* 0x004fc40000400000 */
[----:B------:R-:W2:Y:S01]  /*4e70*/  MUFU.EX2 R78, R78 ;  /* 0x0000004e004e7308 */ /* 0x000ea20000000800 */
[----:B------:R-:W-:Y:S01]  /*4e80*/  FSETP.GEU.AND P3, PT, R86, -126, PT ;  /* 0xc2fc00005600780b */ /* 0x000fe20003f6e000 */
[----:B------:R-:W-:Y:S02]  /*4e90*/  @!P1 FMUL R82, R82, 0.5 ;  /* 0x3f00000052529820 */ /* 0x000fe40000400000 */
[----:B------:R-:W-:Y:S01]  /*4ea0*/  UMOV UR14, UR8 ;  /* 0x00000008000e7c82 */ /* 0x000fe20008000000 */
[----:B------:R-:W-:Y:S01]  /*4eb0*/  UIADD3 UR8, UR9, 0x1220, URZ ;  /* 0x0000122009087890 */ /* 0x000fe2000fffe03f */
        /* <DEDUP_REMOVED lines=11> */
[----:B------:R-:W-:-:S05]  /*4f70*/  ISETP.GE.AND P6, PT, R194, 0x101, PT ;  /* 0x00000101c200780c */ /* 0x000fca0003fc6270 */
[----:B------:R-:W-:Y:S01]  /*4f80*/  @!P5 FMUL R90, R90, 0.5 ;  /* 0x3f0000005a5ad820 */ /* 0x000fe20000400000 */
[----:B------:R-:W4:Y:S01]  /*4f90*/  MUFU.EX2 R86, R86 ;  /* 0x0000005600567308 */ /* 0x000f220000000800 */
[----:B-1----:R-:W-:Y:S01]  /*4fa0*/  @!P1 FMUL R82, R82, R82 ;  /* 0x0000005252529220 */ /* 0x002fe20000400000 */
[----:B------:R-:W-:Y:S01]  /*4fb0*/  FSETP.GEU.AND P1, PT, R91, -126, PT ;  /* 0xc2fc00005b00780b */ /* 0x000fe20003f2e000 */
[----:B------:R-:W-:Y:S02]  /*4fc0*/  WARPGROUP.DEPBAR.LE gsb0, 0x0 ;  /* 0x00008000000079c5 */ /* 0x000fe40000010000 */
[----:B---3--:R-:W-:-:S03]  /*4fd0*/  WARPGROUP.ARRIVE ;  /* 0x00000000000079c5 */ /* 0x008fc60000000000 */
[----:B------:R-:W1:Y:S01]  /*4fe0*/  MUFU.EX2 R87, R87 ;  /* 0x0000005700577308 */ /* 0x000e620000000800 */
[----:B--2---:R-:W-:Y:S01]  /*4ff0*/  @!P2 FMUL R83, R83, R83 ;  /* 0x000000535353a220 */ /* 0x004fe20000400000 */
[----:B------:R-:W-:Y:S01]  /*5000*/  FSETP.GEU.AND P2, PT, R94, -126, PT ;  /* 0xc2fc00005e00780b */ /* 0x000fe20003f4e000 */
[----:B------:R-:W-:Y:S01]  /*5010*/  HGMMA.64x16x16.F32.BF16 R152, R24, gdesc[UR4].tnspB, RZ, !UPT, gsb0 ;  /* 0x4020000418987df0 */ /* 0x000fe2000c0018ff */
[----:B------:R-:W-:-:S03]  /*5020*/  UIADD3 UR6, UR9, 0xa20, URZ ;  /* 0x00000a2009067890 */ /* 0x000fc6000fffe03f */
[----:B------:R-:W-:Y:S01]  /*5030*/  @!P1 FMUL R91, R91, 0.5 ;  /* 0x3f0000005b5b9820 */ /* 0x000fe20000400000 */
[----:B------:R-:W-:Y:S01]  /*5040*/  UMOV UR7, 0xc0000010 ;  /* 0xc000001000077882 */ /* 0x000fe20000000000 */
[----:B----4-:R-:W-:Y:S01]  /*5050*/  @!P3 FMUL R86, R86, R86 ;  /* 0x000000565656b220 */ /* 0x010fe20000400000 */
[----:B------:R-:W-:Y:S01]  /*5060*/  FSETP.GEU.AND P3, PT, R95, -126, PT ;  /* 0xc2fc00005f00780b */ /* 0x000fe20003f6e000 */
[----:B------:R-:W2:Y:S04]  /*5070*/  MUFU.EX2 R136, R91 ;  /* 0x0000005b00887308 */ /* 0x000ea80000000800 */
[----:B------:R-:W-:Y:S01]  /*5080*/  @!P2 FMUL R94, R94, 0.5 ;  /* 0x3f0000005e5ea820 */ /* 0x000fe20000400000 */
[----:B-1----:R-:W-:Y:S01]  /*5090*/  @!P4 FMUL R87, R87, R87 ;  /* 0x000000575757c220 */ /* 0x002fe20000400000 */
[----:B------:R-:W-:-:S06]  /*50a0*/  FSETP.GEU.AND P4, PT, R98, -126, PT ;  /* 0xc2fc00006200780b */ /* 0x000fcc0003f8e000 */
[----:B------:R-:W-:Y:S01]  /*50b0*/  @!P3 FMUL R95, R95, 0.5 ;  /* 0x3f0000005f5fb820 */ /* 0x000fe20000400000 */
[----:B--2---:R-:W-:Y:S01]  /*50c0*/  @!P1 FMUL R136, R136, R136 ;  /* 0x0000008888889220 */ /* 0x004fe20000400000 */
[----:B------:R-:W-:-:S05]  /*50d0*/  FSETP.GEU.AND P1, PT, R102, -126, PT ;  /* 0xc2fc00006600780b */ /* 0x000fca0003f2e000 */
[----:B------:R-:W-:Y:S01]  /*50e0*/  @!P4 FMUL R98, R98, 0.5 ;  /* 0x3f0000006262c820 */ /* 0x000fe20000400000 */
[----:B------:R-:W-:-:S03]  /*50f0*/  FADD R59, R59, R136 ;  /* 0x000000883b3b7221 */ /* 0x000fc60000000000 */
[----:B------:R-:W1:Y:S04]  /*5100*/  MUFU.EX2 R91, R98 ;  /* 0x00000062005b7308 */ /* 0x000e680000000800 */
[----:B------:R-:W-:Y:S01]  /*5110*/  @!P1 FMUL R102, R102, 0.5 ;  /* 0x3f00000066669820 */ /* 0x000fe20000400000 */
[----:B------:R-:W-:Y:S02]  /*5120*/  WARPGROUP.DEPBAR.LE gsb0, 0x0 ;  /* 0x00008000000079c5 */ /* 0x000fe40000010000 */
[----:B------:R-:W-:-:S03]  /*5130*/  F2FP.BF16.F32.PACK_AB R24, R20, R11 ;  /* 0x0000000b1418723e */ /* 0x000fc600000010ff */
[----:B------:R-:W2:Y:S01]  /*5140*/  MUFU.EX2 R102, R102 ;  /* 0x0000006600667308 */ /* 0x000ea20000000800 */
[----:B------:R-:W-:Y:S01]  /*5150*/  F2FP.BF16.F32.PACK_AB R26, R22, R19 ;  /* 0x00000013161a723e */ /* 0x000fe200000010ff */
[----:B-1----:R-:W-:Y:S01]  /*5160*/  @!P4 FMUL R91, R91, R91 ;  /* 0x0000005b5b5bc220 */ /* 0x002fe20000400000 */
[----:B------:R-:W-:Y:S01]  /*5170*/  F2FP.BF16.F32.PACK_AB R25, R101, R66 ;  /* 0x000000426519723e */ /* 0x000fe200000010ff */
[----:B------:R-:W-:Y:S01]  /*5180*/  FADD R11, R11, R88 ;  /* 0x000000580b0b7221 */ /* 0x000fe20000000000 */
[----:B------:R-:W-:Y:S01]  /*5190*/  F2FP.BF16.F32.PACK_AB R27, R104, R105 ;  /* 0x00000069681b723e */ /* 0x000fe200000010ff */
[----:B------:R-:W-:Y:S01]  /*51a0*/  FADD R66, R66, R91 ;  /* 0x0000005b42427221 */ /* 0x000fe20000000000 */
[----:B------:R-:W-:Y:S02]  /*51b0*/  FSETP.GEU.AND P4, PT, R106, -126, PT ;  /* 0xc2fc00006a00780b */ /* 0x000fe40003f8e000 */
[----:B------:R-:W-:-:S06]  /*51c0*/  WARPGROUP.ARRIVE ;  /* 0x00000000000079c5 */ /* 0x000fcc0000000000 */
[----:B------:R-:W-:Y:S01]  /*51d0*/  HGMMA.64x16x16.F32.BF16 R184, R24, gdesc[UR4].tnspB, R184, gsb0 ;  /* 0x4020000418b87df0 */ /* 0x000fe200080018b8 */
[----:B------:R-:W-:Y:S01]  /*51e0*/  UIADD3 UR6, UR9, 0x1020, URZ ;  /* 0x0000102009067890 */ /* 0x000fe2000fffe03f */
[----:B--2---:R-:W-:Y:S01]  /*51f0*/  @!P1 FMUL R102, R102, R102 ;  /* 0x0000006666669220 */ /* 0x004fe20000400000 */
[----:B------:R-:W-:Y:S01]  /*5200*/  UMOV UR7, 0xc0000010 ;  /* 0xc000001000077882 */ /* 0x000fe20000000000 */
[----:B------:R-:W-:Y:S01]  /*5210*/  FSETP.GEU.AND P1, PT, R110, -126, PT ;  /* 0xc2fc00006e00780b */ /* 0x000fe20003f2e000 */
[----:B------:R-:W-:Y:S01]  /*5220*/  @!P4 FMUL R106, R106, 0.5 ;  /* 0x3f0000006a6ac820 */ /* 0x000fe20000400000 */
[----:B------:R-:W-:-:S11]  /*5230*/  FADD R105, R105, R102 ;  /* 0x0000006669697221 */ /* 0x000fd60000000000 */
[----:B------:R-:W-:Y:S01]  /*5240*/  @!P1 FMUL R110, R110, 0.5 ;  /* 0x3f0000006e6e9820 */ /* 0x000fe20000400000 */
[----:B------:R-:W-:Y:S02]  /*5250*/  WARPGROUP.DEPBAR.LE gsb0, 0x0 ;  /* 0x00008000000079c5 */ /* 0x000fe40000010000 */
[----:B------:R-:W-:-:S06]  /*5260*/  WARPGROUP.ARRIVE ;  /* 0x00000000000079c5 */ /* 0x000fcc0000000000 */
[----:B------:R-:W-:Y:S01]  /*5270*/  HGMMA.64x16x16.F32.BF16 R176, R24, gdesc[UR12].tnspB, R176, gsb0 ;  /* 0x4020000c18b07df0 */ /* 0x000fe200080018b0 */
[----:B------:R-:W-:Y:S02]  /*5280*/  UMOV UR15, 0xc0000010 ;  /* 0xc0000010000f7882 */ /* 0x000fe40000000000 */
[----:B------:R-:W-:Y:S02]  /*5290*/  WARPGROUP.DEPBAR.LE gsb0, 0x0 ;  /* 0x00008000000079c5 */ /* 0x000fe40000010000 */
[----:B------:R-:W-:-:S06]  /*52a0*/  WARPGROUP.ARRIVE ;  /* 0x00000000000079c5 */ /* 0x000fcc0000000000 */
[----:B------:R-:W-:Y:S01]  /*52b0*/  HGMMA.64x16x16.F32.BF16 R168, R24, gdesc[UR8].tnspB, R168, gsb0 ;  /* 0x4020000818a87df0 */ /* 0x000fe200080018a8 */
[----:B------:R-:W-:Y:S01]  /*52c0*/  UIADD3 UR10, UR9, 0xe40, URZ ;  /* 0x00000e40090a7890 */ /* 0x000fe2000fffe03f */
[----:B------:R-:W-:Y:S01]  /*52d0*/  UMOV UR11, 0xc0000010 ;  /* 0xc0000010000b7882 */ /* 0x000fe20000000000 */
[----:B------:R-:W-:Y:S02]  /*52e0*/  WARPGROUP.DEPBAR.LE gsb0, 0x0 ;  /* 0x00008000000079c5 */ /* 0x000fe40000010000 */
[----:B------:R-:W-:-:S06]  /*52f0*/  WARPGROUP.ARRIVE ;  /* 0x00000000000079c5 */ /* 0x000fcc0000000000 */
[----:B------:R-:W-:Y:S01]  /*5300*/  HGMMA.64x16x16.F32.BF16 R160, R24, gdesc[UR4].tnspB, R160, gsb0 ;  /* 0x4020000418a07df0 */ /* 0x000fe200080018a0 */
[----:B------:R-:W-:Y:S01]  /*5310*/  UMOV UR6, UR8 ;  /* 0x0000000800067c82 */ /* 0x000fe20008000000 */
[----:B------:R-:W-:Y:S01]  /*5320*/  UMOV UR7, 0xc0000010 ;  /* 0xc000001000077882 */ /* 0x000fe20000000000 */
[----:B------:R-:W-:-:S07]  /*5330*/  UIADD3 UR8, UR9, 0xc40, URZ ;  /* 0x00000c4009087890 */ /* 0x000fce000fffe03f */
[----:B------:R-:W-:Y:S01]  /*5340*/  UMOV UR14, UR8 ;  /* 0x00000008000e7c82 */ /* 0x000fe20008000000 */
[----:B------:R-:W-:Y:S01]  /*5350*/  UIADD3 UR8, UR9, 0x1240, URZ ;  /* 0x0000124009087890 */ /* 0x000fe2000fffe03f */
[----:B------:R-:W-:Y:S02]  /*5360*/  WARPGROUP.DEPBAR.LE gsb0, 0x0 ;  /* 0x00008000000079c5 */ /* 0x000fe40000010000 */
[----:B------:R-:W-:-:S06]  /*5370*/  WARPGROUP.ARRIVE ;  /* 0x00000000000079c5 */ /* 0x000fcc0000000000 */
[----:B------:R-:W-:Y:S01]  /*5380*/  HGMMA.64x16x16.F32.BF16 R152, R24, gdesc[UR4].tnspB, R152, gsb0 ;  /* 0x4020000418987df0 */ /* 0x000fe20008001898 */
[----:B------:R-:W-:Y:S01]  /*5390*/  UIADD3 UR6, UR9, 0xa40, URZ ;  /* 0x00000a4009067890 */ /* 0x000fe2000fffe03f */
[----:B------:R-:W-:Y:S01]  /*53a0*/  UMOV UR7, 0xc0000010 ;  /* 0xc000001000077882 */ /* 0x000fe20000000000 */
[----:B------:R-:W-:Y:S02]  /*53b0*/  WARPGROUP.DEPBAR.LE gsb0, 0x0 ;  /* 0x00008000000079c5 */ /* 0x000fe40000010000 */
[----:B------:R-:W-:Y:S01]  /*53c0*/  F2FP.BF16.F32.PACK_AB R24, R45, R44 ;  /* 0x0000002c2d18723e */ /* 0x000fe200000010ff */
[----:B------:R-:W-:Y:S01]  /*53d0*/  FADD R44, R44, R81 ;  /* 0x000000512c2c7221 */ /* 0x000fe20000000000 */
[----:B------:R-:W-:Y:S01]  /*53e0*/  F2FP.BF16.F32.PACK_AB R26, R28, R41 ;  /* 0x000000291c1a723e */ /* 0x000fe200000010ff */
[----:B------:R-:W1:Y:S01]  /*53f0*/  MUFU.EX2 R45, R94 ;  /* 0x0000005e002d7308 */ /* 0x000e620000000800 */
[----:B------:R-:W-:Y:S02]  /*5400*/  F2FP.BF16.F32.PACK_AB R25, R109, R100 ;  /* 0x000000646d19723e */ /* 0x000fe400000010ff */
[----:B------:R-:W-:-:S04]  /*5410*/  F2FP.BF16.F32.PACK_AB R27, R113, R112 ;  /* 0x00000070711b723e */ /* 0x000fc800000010ff */
[----:B------:R-:W-:-:S06]  /*5420*/  WARPGROUP.ARRIVE ;  /* 0x00000000000079c5 */ /* 0x000fcc0000000000 */
[----:B------:R-:W-:Y:S01]  /*5430*/  HGMMA.64x16x16.F32.BF16 R184, R24, gdesc[UR4].tnspB, R184, gsb0 ;  /* 0x4020000418b87df0 */ /* 0x000fe200080018b8 */
[----:B------:R-:W-:Y:S01]  /*5440*/  UIADD3 UR6, UR9, 0x1040, URZ ;  /* 0x0000104009067890 */ /* 0x000fe2000fffe03f */
[----:B------:R-:W-:Y:S01]  /*5450*/  UMOV UR7, 0xc0000010 ;  /* 0xc000001000077882 */ /* 0x000fe20000000000 */
[----:B-1----:R-:W-:Y:S01]  /*5460*/  @!P2 FMUL R45, R45, R45 ;  /* 0x0000002d2d2da220 */ /* 0x002fe20000400000 */
[----:B------:R-:W-:-:S03]  /*5470*/  FSETP.GEU.AND P2, PT, R103, -126, PT ;  /* 0xc2fc00006700780b */ /* 0x000fc60003f4e000 */
[----:B------:R-:W-:-:S10]  /*5480*/  FADD R62, R62, R45 ;  /* 0x0000002d3e3e7221 */ /* 0x000fd40000000000 */
[----:B------:R-:W-:-:S06]  /*5490*/  @!P2 FMUL R103, R103, 0.5 ;  /* 0x3f0000006767a820 */ /* 0x000fcc0000400000 */
[----:B------:R-:W1:Y:S02]  /*54a0*/  MUFU.EX2 R103, R103 ;  /* 0x0000006700677308 */ /* 0x000e640000000800 */
[----:B-1----:R-:W-:Y:S01]  /*54b0*/  @!P2 FMUL R103, R103, R103 ;  /* 0x000000676767a220 */ /* 0x002fe20000400000 */
[----:B------:R-:W-:Y:S02]  /*54c0*/  WARPGROUP.DEPBAR.LE gsb0, 0x0 ;  /* 0x00008000000079c5 */ /* 0x000fe40000010000 */
[----:B------:R-:W-:Y:S01]  /*54d0*/  WARPGROUP.ARRIVE ;  /* 0x00000000000079c5 */ /* 0x000fe20000000000 */
[----:B------:R-:W-:Y:S01]  /*54e0*/  FSETP.GEU.AND P2, PT, R111, -126, PT ;  /* 0xc2fc00006f00780b */ /* 0x000fe20003f4e000 */
[----:B------:R-:W-:-:S04]  /*54f0*/  FADD R104, R104, R103 ;  /* 0x0000006768687221 */ /* 0x000fc80000000000 */
[----:B------:R-:W-:Y:S01]  /*5500*/  HGMMA.64x16x16.F32.BF16 R176, R24, gdesc[UR12].tnspB, R176, gsb0 ;  /* 0x4020000c18b07df0 */ /* 0x000fe200080018b0 */
[----:B------:R-:W-:-:S07]  /*5510*/  UMOV UR15, 0xc0000010 ;  /* 0xc0000010000f7882 */ /* 0x000fce0000000000 */
[----:B------:R-:W-:Y:S01]  /*5520*/  @!P2 FMUL R111, R111, 0.5 ;  /* 0x3f0000006f6fa820 */ /* 0x000fe20000400000 */
        /* <DEDUP_REMOVED lines=19> */
[----:B------:R-:W-:Y:S02]  /*5660*/  F2FP.BF16.F32.PACK_AB R24, R18, R29 ;  /* 0x0000001d1218723e */ /* 0x000fe400000010ff */
[C---:B------:R-:W-:Y:S01]  /*5670*/  F2FP.BF16.F32.PACK_AB R26, R21.reuse, R14 ;  /* 0x0000000e151a723e */ /* 0x040fe200000010ff */
[----:B------:R-:W-:Y:S01]  /*5680*/  FADD R21, R21, R34 ;  /* 0x0000002215157221 */ /* 0x000fe20000000000 */
[----:B------:R-:W-:Y:S02]  /*5690*/  F2FP.BF16.F32.PACK_AB R25, R117, R108 ;  /* 0x0000006c7519723e */ /* 0x000fe400000010ff */
[----:B------:R-:W-:-:S04]  /*56a0*/  F2FP.BF16.F32.PACK_AB R27, R121, R120 ;  /* 0x00000078791b723e */ /* 0x000fc800000010ff */
[----:B------:R-:W-:-:S06]  /*56b0*/  WARPGROUP.ARRIVE ;  /* 0x00000000000079c5 */ /* 0x000fcc0000000000 */
[----:B------:R-:W-:Y:S01]  /*56c0*/  HGMMA.64x16x16.F32.BF16 R184, R24, gdesc[UR4].tnspB, R184, gsb0 ;  /* 0x4020000418b87df0 */ /* 0x000fe200080018b8 */
[----:B------:R-:W-:Y:S01]  /*56d0*/  UIADD3 UR6, UR9, 0x1060, URZ ;  /* 0x0000106009067890 */ /* 0x000fe2000fffe03f */
[----:B------:R-:W-:Y:S01]  /*56e0*/  UMOV UR7, 0xc0000010 ;  /* 0xc000001000077882 */ /* 0x000fe20000000000 */
        /* <DEDUP_REMOVED lines=26> */
[----:B------:R-:W-:Y:S01]  /*5890*/  FADD R48, R48, R39 ;  /* 0x0000002730307221 */ /* 0x000fe20000000000 */
[----:B------:R-:W-:Y:S01]  /*58a0*/  F2FP.BF16.F32.PACK_AB R25, R125, R116 ;  /* 0x000000747d19723e */ /* 0x000fe200000010ff */
[----:B------:R-:W-:Y:S01]  /*58b0*/  FADD R132, R132, R53 ;  /* 0x0000003584847221 */ /* 0x000fe20000000000 */
[----:B------:R-:W-:Y:S01]  /*58c0*/  F2FP.BF16.F32.PACK_AB R27, R129, R128 ;  /* 0x00000080811b723e */ /* 0x000fe200000010ff */
[----:B------:R-:W1:Y:S01]  /*58d0*/  MUFU.EX2 R53, R90 ;  /* 0x0000005a00357308 */ /* 0x000e620000000800 */
[----:B------:R-:W-:-:S02]  /*58e0*/  FADD R23, R23, R48 ;  /* 0x0000003017177221 */ /* 0x000fc40000000000 */
[----:B------:R-:W-:-:S06]  /*58f0*/  WARPGROUP.ARRIVE ;  /* 0x00000000000079c5 */ /* 0x000fcc0000000000 */
[----:B------:R-:W-:Y:S01]  /*5900*/  HGMMA.64x16x16.F32.BF16 R184, R24, gdesc[UR4].tnspB, R184, gsb0 ;  /* 0x4020000418b87df0 */ /* 0x000fe200080018b8 */
[----:B------:R-:W-:Y:S01]  /*5910*/  UIADD3 UR6, UR9, 0x1080, URZ ;  /* 0x0000108009067890 */ /* 0x000fe2000fffe03f */
[----:B------:R-:W-:Y:S01]  /*5920*/  UMOV UR7, 0xc0000010 ;  /* 0xc000001000077882 */ /* 0x000fe20000000000 */
[----:B-1----:R-:W-:Y:S01]  /*5930*/  @!P5 FMUL R53, R53, R53 ;  /* 0x000000353535d220 */ /* 0x002fe20000400000 */
[----:B------:R-:W-:-:S03]  /*5940*/  FSETP.GEU.AND P5, PT, R99, -126, PT ;  /* 0xc2fc00006300780b */ /* 0x000fc60003fae000 */
[----:B------:R-:W-:-:S10]  /*5950*/  FADD R58, R58, R53 ;  /* 0x000000353a3a7221 */ /* 0x000fd40000000000 */
[----:B------:R-:W-:-:S04]  /*5960*/  @!P5 FMUL R99, R99, 0.5 ;  /* 0x3f0000006363d820 */ /* 0x000fc80000400000 */
[----:B------:R-:W1:Y:S01]  /*5970*/  MUFU.EX2 R48, R99 ;  /* 0x0000006300307308 */ /* 0x000e620000000800 */
[----:B------:R-:W-:Y:S02]  /*5980*/  WARPGROUP.DEPBAR.LE gsb0, 0x0 ;  /* 0x00008000000079c5 */ /* 0x000fe40000010000 */
[----:B------:R-:W-:Y:S01]  /*5990*/  WARPGROUP.ARRIVE ;  /* 0x00000000000079c5 */ /* 0x000fe20000000000 */
[----:B-1----:R-:W-:Y:S01]  /*59a0*/  @!P5 FMUL R48, R48, R48 ;  /* 0x000000303030d220 */ /* 0x002fe20000400000 */
[----:B------:R-:W-:-:S03]  /*59b0*/  FSETP.GEU.AND P5, PT, R107, -126, PT ;  /* 0xc2fc00006b00780b */ /* 0x000fc60003fae000 */
[----:B------:R-:W-:Y:S01]  /*59c0*/  FADD R101, R101, R48 ;  /* 0x0000003065657221 */ /* 0x000fe20000000000 */
[----:B------:R-:W-:Y:S01]  /*59d0*/  HGMMA.64x16x16.F32.BF16 R176, R24, gdesc[UR12].tnspB, R176, gsb0 ;  /* 0x4020000c18b07df0 */ /* 0x000fe200080018b0 */
[----:B------:R-:W-:-:S08]  /*59e0*/  UMOV UR15, 0xc0000010 ;  /* 0xc0000010000f7882 */ /* 0x000fd00000000000 */
        /* <DEDUP_REMOVED lines=22> */
[C---:B------:R-:W-:Y:S01]  /*5b50*/  F2FP.BF16.F32.PACK_AB R26, R37.reuse, R36 ;  /* 0x00000024251a723e */ /* 0x040fe200000010ff */
[----:B------:R-:W-:Y:S01]  /*5b60*/  FADD R37, R37, R46 ;  /* 0x0000002e25257221 */ /* 0x000fe20000000000 */
[----:B------:R-:W-:Y:S01]  /*5b70*/  F2FP.BF16.F32.PACK_AB R25, R67, R124 ;  /* 0x0000007c4319723e */ /* 0x000fe200000010ff */
[----:B------:R-:W-:Y:S01]  /*5b80*/  FADD R11, R11, R40 ;  /* 0x000000280b0b7221 */ /* 0x000fe20000000000 */
[----:B------:R-:W-:Y:S01]  /*5b90*/  F2FP.BF16.F32.PACK_AB R27, R71, R70 ;  /* 0x00000046471b723e */ /* 0x000fe200000010ff */
[----:B------:R-:W-:Y:S01]  /*5ba0*/  FADD R36, R36, R47 ;  /* 0x0000002f24247221 */ /* 0x000fe20000000000 */
[----:B------:R-:W-:Y:S01]  /*5bb0*/  F2FP.BF16.F32.PACK_AB R46, R46, R47 ;  /* 0x0000002f2e2e723e */ /* 0x000fe200000010ff */
[----:B------:R-:W-:Y:S01]  /*5bc0*/  FADD R33, R33, R42 ;  /* 0x0000002a21217221 */ /* 0x000fe20000000000 */
        /* <DEDUP_REMOVED lines=35> */
[----:B------:R-:W-:Y:S01]  /*5e00*/  F2FP.BF16.F32.PACK_AB R54, R55, R54 ;  /* 0x000000363736723e */ /* 0x000fe200000010ff */
[----:B------:R-:W-:Y:S01]  /*5e10*/  FADD R61, R132, R61 ;  /* 0x0000003d843d7221 */ /* 0x000fe20000000000 */
        /* <DEDUP_REMOVED lines=8> */
[----:B------:R-:W1:Y:S01]  /*5ea0*/  MUFU.EX2 R144, R144 ;  /* 0x0000009000907308 */ /* 0x000e620000000800 */
[----:B------:R-:W-:Y:S02]  /*5eb0*/  WARPGROUP.DEPBAR.LE gsb0, 0x0 ;  /* 0x00008000000079c5 */ /* 0x000fe40000010000 */
[----:B------:R-:W-:Y:S01]  /*5ec0*/  WARPGROUP.ARRIVE ;  /* 0x00000000000079c5 */ /* 0x000fe20000000000 */
[----:B-1----:R-:W-:Y:S01]  /*5ed0*/  @!P3 FMUL R144, R144, R144 ;  /* 0x000000909090b220 */ /* 0x002fe20000400000 */
[----:B------:R-:W-:-:S04]  /*5ee0*/  FSETP.GEU.AND P3, PT, R114, -126, PT ;  /* 0xc2fc00007200780b */ /* 0x000fc80003f6e000 */
[----:B------:R-:W-:Y:S01]  /*5ef0*/  HGMMA.64x16x16.F32.BF16 R176, R24, gdesc[UR12].tnspB, R176, gsb0 ;  /* 0x4020000c18b07df0 */ /* 0x000fe200080018b0 */
[----:B------:R-:W-:Y:S01]  /*5f00*/  UIADD3 UR14, UR9, 0x12e0, URZ ;  /* 0x000012e0090e7890 */ /* 0x000fe2000fffe03f */
        /* <DEDUP_REMOVED lines=12> */
[----:B------:R-:W-:Y:S01]  /*5fd0*/  UIADD3 UR8, UR9, 0xce0, URZ ;  /* 0x00000ce009087890 */ /* 0x000fe2000fffe03f */
[----:B------:R-:W-:Y:S02]  /*5fe0*/  WARPGROUP.DEPBAR.LE gsb0, 0x0 ;  /* 0x00008000000079c5 */ /* 0x000fe40000010000 */
[----:B------:R-:W-:-:S06]  /*5ff0*/  WARPGROUP.ARRIVE ;  /* 0x00000000000079c5 */ /* 0x000fcc0000000000 */
[----:B------:R-:W-:Y:S01]  /*6000*/  HGMMA.64x16x16.F32.BF16 R152, R24, gdesc[UR4].tnspB, R152, gsb0 ;  /* 0x4020000418987df0 */ /* 0x000fe20008001898 */
[----:B------:R-:W-:Y:S01]  /*6010*/  UIADD3 UR6, UR9, 0xae0, URZ ;  /* 0x00000ae009067890 */ /* 0x000fe2000fffe03f */
[----:B------:R-:W-:Y:S01]  /*6020*/  UMOV UR7, 0xc0000010 ;  /* 0xc000001000077882 */ /* 0x000fe20000000000 */
[----:B------:R-:W-:Y:S02]  /*6030*/  WARPGROUP.DEPBAR.LE gsb0, 0x0 ;  /* 0x00008000000079c5 */ /* 0x000fe40000010000 */
[----:B------:R-:W-:Y:S01]  /*6040*/  FADD R25, R52, R35 ;  /* 0x0000002334197221 */ /* 0x000fe20000000000 */
[----:B------:R-:W-:Y:S01]  /*6050*/  FADD R24, R68, R51 ;  /* 0x0000003344187221 */ /* 0x000fe20000000000 */
[----:B------:R-:W-:Y:S01]  /*6060*/  F2FP.BF16.F32.PACK_AB R26, R64, R57 ;  /* 0x00000039401a723e */ /* 0x000fe200000010ff */
[----:B------:R-:W-:Y:S01]  /*6070*/  FADD R52, R20, R89 ;  /* 0x0000005914347221 */ /* 0x000fe20000000000 */
[----:B------:R-:W-:Y:S01]  /*6080*/  FADD R68, R192, R25 ;  /* 0x00000019c0447221 */ /* 0x000fe20000000000 */
[----:B------:R-:W-:Y:S01]  /*6090*/  FADD R133, R133, R24 ;  /* 0x0000001885857221 */ /* 0x000fe20000000000 */
[----:B------:R-:W-:Y:S01]  /*60a0*/  F2FP.BF16.F32.PACK_AB R24, R56, R65 ;  /* 0x000000413818723e */ /* 0x000fe200000010ff */
        /* <DEDUP_REMOVED lines=46> */
[----:B------:R-:W-:Y:S01]  /*6390*/  FADD R49, R60, R55 ;  /* 0x000000373c317221 */ /* 0x000fe20000000000 */
[----:B------:R-:W-:Y:S01]  /*63a0*/  FADD R36, R69, R36 ;  /* 0x0000002445247221 */ /* 0x000fe20000000000 */
[----:B------:R-:W-:Y:S01]  /*63b0*/  WARPGROUP.ARRIVE ;  /* 0x00000000000079c5 */ /* 0x000fe20000000000 */
[----:B------:R-:W-:Y:S01]  /*63c0*/  FADD R23, R23, R32 ;  /* 0x0000002017177221 */ /* 0x000fe20000000000 */
[----:B------:R-:W-:-:S03]  /*63d0*/  FADD R20, R20, R49 ;  /* 0x0000003114147221 */ /* 0x000fc60000000000 */
[----:B------:R-:W2:Y:S01]  /*63e0*/  MUFU.EX2 R45, R106 ;  /* 0x0000006a002d7308 */ /* 0x000ea20000000800 */
[----:B------:R-:W-:Y:S01]  /*63f0*/  HGMMA.64x16x16.F32.BF16 R184, R24, gdesc[UR4].tnspB, R184, gsb0 ;  /* 0x4020000418b87df0 */ /* 0x000fe200080018b8 */
[----:B------:R-:W-:Y:S01]  /*6400*/  UIADD3 UR6, UR9, 0x1100, URZ ;  /* 0x0000110009067890 */ /* 0x000fe2000fffe03f */
[----:B------:R-:W-:Y:S01]  /*6410*/  FADD R20, R41, R20 ;  /* 0x0000001429147221 */ /* 0x000fe20000000000 */
[----:B------:R-:W-:-:S04]  /*6420*/  UMOV UR7, 0xc0000010 ;  /* 0xc000001000077882 */ /* 0x000fc80000000000 */
[----:B------:R-:W3:Y:S01]  /*6430*/  MUFU.EX2 R44, R107 ;  /* 0x0000006b002c7308 */ /* 0x000ee20000000800 */
[----:B-1----:R-:W-:Y:S01]  /*6440*/  @!P1 FMUL R19, R19, R19 ;  /* 0x0000001313139220 */ /* 0x002fe20000400000 */
[----:B------:R-:W-:-:S03]  /*6450*/  FSETP.GEU.AND P1, PT, R119, -126, PT ;  /* 0xc2fc00007700780b */ /* 0x000fc60003f2e000 */
[----:B------:R-:W-:-:S03]  /*6460*/  FADD R112, R112, R19 ;  /* 0x0000001370707221 */ /* 0x000fc60000000000 */
[----:B------:R-:W1:Y:S01]  /*6470*/  MUFU.EX2 R49, R114 ;  /* 0x0000007200317308 */ /* 0x000e620000000800 */
[----:B--2---:R-:W-:Y:S01]  /*6480*/  @!P4 FMUL R45, R45, R45 ;  /* 0x0000002d2d2dc220 */ /* 0x004fe20000400000 */
[----:B------:R-:W-:-:S03]  /*6490*/  FSETP.GEU.AND P4, PT, R115, -126, PT ;  /* 0xc2fc00007300780b */ /* 0x000fc60003f8e000 */
[----:B------:R-:W-:Y:S02]  /*64a0*/  FADD R100, R100, R45 ;  /* 0x0000002d64647221 */ /* 0x000fe40000000000 */
[----:B------:R-:W-:Y:S01]  /*64b0*/  @!P1 FMUL R119, R119, 0.5 ;  /* 0x3f00000077779820 */ /* 0x000fe20000400000 */
[----:B---3--:R-:W-:Y:S01]  /*64c0*/  @!P5 FMUL R44, R44, R44 ;  /* 0x0000002c2c2cd220 */ /* 0x008fe20000400000 */
[----:B------:R-:W-:Y:S02]  /*64d0*/  FSETP.GEU.AND P5, PT, R118, -126, PT ;  /* 0xc2fc00007600780b */ /* 0x000fe40003fae000 */
[----:B------:R-:W2:Y:S01]  /*64e0*/  MUFU.EX2 R40, R119 ;  /* 0x0000007700287308 */ /* 0x000ea20000000800 */
[----:B------:R-:W-:-:S03]  /*64f0*/  FADD R109, R109, R44 ;  /* 0x0000002c6d6d7221 */ /* 0x000fc60000000000 */
[----:B------:R-:W-:Y:S01]  /*6500*/  @!P4 FMUL R115, R115, 0.5 ;  /* 0x3f0000007373c820 */ /* 0x000fe20000400000 */
[----:B-1----:R-:W-:Y:S01]  /*6510*/  @!P3 FMUL R49, R49, R49 ;  /* 0x000000313131b220 */ /* 0x002fe20000400000 */
[----:B------:R-:W-:Y:S02]  /*6520*/  FSETP.GEU.AND P3, PT, R122, -126, PT ;  /* 0xc2fc00007a00780b */ /* 0x000fe40003f6e000 */
[----:B------:R-:W1:Y:S01]  /*6530*/  MUFU.EX2 R28, R115 ;  /* 0x00000073001c7308 */ /* 0x000e620000000800 */
[----:B------:R-:W-:Y:S02]  /*6540*/  FADD R108, R108, R49 ;  /* 0x000000316c6c7221 */ /* 0x000fe40000000000 */
[----:B------:R-:W-:Y:S01]  /*6550*/  @!P5 FMUL R118, R118, 0.5 ;  /* 0x3f0000007676d820 */ /* 0x000fe20000400000 */
[----:B------:R-:W-:Y:S02]  /*6560*/  WARPGROUP.DEPBAR.LE gsb0, 0x0 ;  /* 0x00008000000079c5 */ /* 0x000fe40000010000 */
[----:B------:R-:W-:Y:S01]  /*6570*/  WARPGROUP.ARRIVE ;  /* 0x00000000000079c5 */ /* 0x000fe20000000000 */
[----:B--2---:R-:W-:Y:S01]  /*6580*/  @!P1 FMUL R40, R40, R40 ;  /* 0x0000002828289220 */ /* 0x004fe20000400000 */
[----:B------:R-:W-:-:S03]  /*6590*/  FSETP.GEU.AND P1, PT, R127, -126, PT ;  /* 0xc2fc00007f00780b */ /* 0x000fc60003f2e000 */
[----:B------:R-:W-:Y:S01]  /*65a0*/  @!P3 FMUL R122, R122, 0.5 ;  /* 0x3f0000007a7ab820 */ /* 0x000fe20000400000 */
[----:B------:R-:W-:Y:S01]  /*65b0*/  FADD R121, R121, R40 ;  /* 0x0000002879797221 */ /* 0x000fe20000000000 */
[----:B------:R-:W-:Y:S01]  /*65c0*/  HGMMA.64x16x16.F32.BF16 R176, R24, gdesc[UR12].tnspB, R176, gsb0 ;  /* 0x4020000c18b07df0 */ /* 0x000fe200080018b0 */
[----:B------:R-:W-:Y:S01]  /*65d0*/  UIADD3 UR14, UR9, 0x1320, URZ ;  /* 0x00001320090e7890 */ /* 0x000fe2000fffe03f */
[----:B-1----:R-:W-:Y:S01]  /*65e0*/  @!P4 FMUL R28, R28, R28 ;  /* 0x0000001c1c1cc220 */ /* 0x002fe20000400000 */
[----:B------:R-:W-:Y:S01]  /*65f0*/  UMOV UR15, 0xc0000010 ;  /* 0xc0000010000f7882 */ /* 0x000fe20000000000 */
[----:B------:R-:W-:Y:S02]  /*6600*/  FSETP.GEU.AND P4, PT, R123, -126, PT ;  /* 0xc2fc00007b00780b */ /* 0x000fe40003f8e000 */
[----:B------:R-:W-:Y:S02]  /*6610*/  FADD R117, R117, R28 ;  /* 0x0000001c75757221 */ /* 0x000fe40000000000 */
[----:B------:R-:W-:-:S09]  /*6620*/  @!P1 FMUL R127, R127, 0.5 ;  /* 0x3f0000007f7f9820 */ /* 0x000fd20000400000 */
        /* <DEDUP_REMOVED lines=26> */
[----:B------:R-:W-:-:S02]  /*67d0*/  FADD R37, R88, R37 ;  /* 0x0000002558257221 */ /* 0x000fc40000000000 */
[----:B------:R-:W-:Y:S01]  /*67e0*/  WARPGROUP.ARRIVE ;  /* 0x00000000000079c5 */ /* 0x000fe20000000000 */
[----:B------:R-:W-:Y:S02]  /*67f0*/  FADD R22, R11, R22 ;  /* 0x000000160b167221 */ /* 0x000fe40000000000 */
[----:B------:R-:W2:Y:S02]  /*6800*/  MUFU.EX2 R48, R111 ;  /* 0x0000006f00307308 */ /* 0x000ea40000000800 */
[----:B------:R-:W-:Y:S01]  /*6810*/  FADD R22, R61, R22 ;  /* 0x000000163d167221 */ /* 0x000fe20000000000 */
[----:B------:R-:W-:Y:S01]  /*6820*/  HGMMA.64x16x16.F32.BF16 R184, R24, gdesc[UR4].tnspB, R184, gsb0 ;  /* 0x4020000418b87df0 */ /* 0x000fe200080018b8 */
[----:B------:R-:W-:Y:S01]  /*6830*/  UMOV UR6, UR8 ;  /* 0x0000000800067c82 */ /* 0x000fe20008000000 */
[----:B------:R-:W-:Y:S01]  /*6840*/  UMOV UR7, 0xc0000010 ;  /* 0xc000001000077882 */ /* 0x000fe20000000000 */
[----:B------:R-:W-:Y:S01]  /*6850*/  UIADD3 UR8, UR9, 0xd40, URZ ;  /* 0x00000d4009087890 */ /* 0x000fe2000fffe03f */
[----:B-1----:R-:W-:Y:S01]  /*6860*/  @!P3 FMUL R29, R29, R29 ;  /* 0x0000001d1d1db220 */ /* 0x002fe20000400000 */
[----:B------:R-:W-:Y:S01]  /*6870*/  FSETP.GEU.AND P3, PT, R131, -126, PT ;  /* 0xc2fc00008300780b */ /* 0x000fe20003f6e000 */
[----:B--2---:R-:W-:Y:S01]  /*6880*/  @!P2 FMUL R48, R48, R48 ;  /* 0x000000303030a220 */ /* 0x004fe20000400000 */
[----:B------:R-:W-:-:S03]  /*6890*/  FSETP.GEU.AND P2, PT, R145, -126, PT ;  /* 0xc2fc00009100780b */ /* 0x000fc60003f4e000 */
[----:B------:R-:W-:-:S08]  /*68a0*/  FADD R113, R113, R48 ;  /* 0x0000003071717221 */ /* 0x000fd00000000000 */
[----:B------:R-:W-:Y:S02]  /*68b0*/  @!P3 FMUL R131, R131, 0.5 ;  /* 0x3f0000008383b820 */ /* 0x000fe40000400000 */
[----:B------:R-:W-:-:S06]  /*68c0*/  @!P2 FMUL R145, R145, 0.5 ;  /* 0x3f0000009191a820 */ /* 0x000fcc0000400000 */
[----:B------:R-:W1:Y:S01]  /*68d0*/  MUFU.EX2 R145, R145 ;  /* 0x0000009100917308 */ /* 0x000e620000000800 */
[----:B------:R-:W-:Y:S02]  /*68e0*/  WARPGROUP.DEPBAR.LE gsb0, 0x0 ;  /* 0x00008000000079c5 */ /* 0x000fe40000010000 */
[----:B------:R-:W-:-:S06]  /*68f0*/  WARPGROUP.ARRIVE ;  /* 0x00000000000079c5 */ /* 0x000fcc0000000000 */
[----:B------:R-:W-:Y:S01]  /*6900*/  HGMMA.64x16x16.F32.BF16 R176, R24, gdesc[UR4].tnspB, R176, gsb0 ;  /* 0x4020000418b07df0 */ /* 0x000fe200080018b0 */
[----:B------:R-:W-:Y:S01]  /*6910*/  UMOV UR6, UR12 ;  /* 0x0000000c00067c82 */ /* 0x000fe20008000000 */
[----:B------:R-:W-:Y:S01]  /*6920*/  UMOV UR7, 0xc0000010 ;  /* 0xc000001000077882 */ /* 0x000fe20000000000 */
[----:B------:R-:W-:Y:S01]  /*6930*/  UIADD3 UR12, UR9, 0x1160, URZ ;  /* 0x00001160090c7890 */ /* 0x000fe2000fffe03f */
[----:B-1----:R-:W-:Y:S01]  /*6940*/  @!P2 FMUL R145, R145, R145 ;  /* 0x000000919191a220 */ /* 0x002fe20000400000 */
[----:B------:R-:W-:-:S04]  /*6950*/  FSETP.GEU.AND P2, PT, R130, -126, PT ;  /* 0xc2fc00008200780b */ /* 0x000fc80003f4e000 */
[----:B------:R-:W-:-:S09]  /*6960*/  F2FP.BF16.F32.PACK_AB R144, R145, R144 ;  /* 0x000000909190723e */ /* 0x000fd200000010ff */
        /* <DEDUP_REMOVED lines=18> */
[----:B------:R-:W-:Y:S02]  /*6a90*/  F2FP.BF16.F32.PACK_AB R24, R80, R81 ;  /* 0x000000515018723e */ /* 0x000fe400000010ff */
[----:B------:R-:W-:Y:S02]  /*6aa0*/  F2FP.BF16.F32.PACK_AB R26, R77, R76 ;  /* 0x0000004c4d1a723e */ /* 0x000fe400000010ff */
[----:B------:R-:W-:Y:S01]  /*6ab0*/  F2FP.BF16.F32.PACK_AB R25, R44, R45 ;  /* 0x0000002d2c19723e */ /* 0x000fe200000010ff */
[----:B------:R-:W-:Y:S01]  /*6ac0*/  FADD R44, R18, R73 ;  /* 0x00000049122c7221 */ /* 0x000fe20000000000 */
[----:B------:R-:W-:Y:S01]  /*6ad0*/  F2FP.BF16.F32.PACK_AB R27, R48, R19 ;  /* 0x00000013301b723e */ /* 0x000fe200000010ff */
[----:B------:R-:W-:Y:S01]  /*6ae0*/  FADD R48, R14, R31 ;  /* 0x0000001f0e307221 */ /* 0x000fe20000000000 */
[----:B------:R-:W1:Y:S02]  /*6af0*/  MUFU.EX2 R19, R118 ;  /* 0x0000007600137308 */ /* 0x000e640000000800 */
[----:B------:R-:W-:-:S06]  /*6b00*/  WARPGROUP.ARRIVE ;  /* 0x00000000000079c5 */ /* 0x000fcc0000000000 */
[----:B------:R-:W-:Y:S01]  /*6b10*/  HGMMA.64x16x16.F32.BF16 R184, R24, gdesc[UR4].tnspB, R184, gsb0 ;  /* 0x4020000418b87df0 */ /* 0x000fe200080018b8 */
[----:B------:R-:W-:Y:S01]  /*6b20*/  UIADD3 UR6, UR9, 0x1140, URZ ;  /* 0x0000114009067890 */ /* 0x000fe2000fffe03f */
[----:B------:R-:W2:Y:S01]  /*6b30*/  MUFU.EX2 R14, R123 ;  /* 0x0000007b000e7308 */ /* 0x000ea20000000800 */
[----:B------:R-:W-:Y:S01]  /*6b40*/  UMOV UR7, 0xc0000010 ;  /* 0xc000001000077882 */ /* 0x000fe20000000000 */
[----:B-1----:R-:W-:Y:S01]  /*6b50*/  @!P5 FMUL R19, R19, R19 ;  /* 0x000000131313d220 */ /* 0x002fe20000400000 */
[----:B------:R-:W-:-:S05]  /*6b60*/  FSETP.GEU.AND P5, PT, R126, -126, PT ;  /* 0xc2fc00007e00780b */ /* 0x000fca0003fae000 */
[----:B------:R-:W1:Y:S01]  /*6b70*/  MUFU.EX2 R18, R127 ;  /* 0x0000007f00127308 */ /* 0x000e620000000800 */
[----:B------:R-:W-:Y:S01]  /*6b80*/  FADD R120, R120, R19 ;  /* 0x0000001378787221 */ /* 0x000fe20000000000 */
[----:B--2---:R-:W-:Y:S01]  /*6b90*/  @!P4 FMUL R14, R14, R14 ;  /* 0x0000000e0e0ec220 */ /* 0x004fe20000400000 */
[----:B------:R-:W-:-:S05]  /*6ba0*/  FSETP.GEU.AND P4, PT, R134, -126, PT ;  /* 0xc2fc00008600780b */ /* 0x000fca0003f8e000 */
[----:B------:R-:W2:Y:S01]  /*6bb0*/  MUFU.EX2 R45, R130 ;  /* 0x00000082002d7308 */ /* 0x000ea20000000800 */
[----:B------:R-:W-:Y:S01]  /*6bc0*/  @!P5 FMUL R126, R126, 0.5 ;  /* 0x3f0000007e7ed820 */ /* 0x000fe20000400000 */
[----:B-1----:R-:W-:Y:S01]  /*6bd0*/  @!P1 FMUL R18, R18, R18 ;  /* 0x0000001212129220 */ /* 0x002fe20000400000 */
[----:B------:R-:W-:-:S05]  /*6be0*/  FSETP.GEU.AND P1, PT, R135, -126, PT ;  /* 0xc2fc00008700780b */ /* 0x000fca0003f2e000 */
[----:B------:R-:W-:Y:S01]  /*6bf0*/  @!P4 FMUL R134, R134, 0.5 ;  /* 0x3f0000008686c820 */ /* 0x000fe20000400000 */
[----:B--2---:R-:W-:Y:S01]  /*6c00*/  @!P2 FMUL R45, R45, R45 ;  /* 0x0000002d2d2da220 */ /* 0x004fe20000400000 */
[----:B------:R-:W-:Y:S01]  /*6c10*/  FSETP.GEU.AND P2, PT, R149, -126, PT ;  /* 0xc2fc00009500780b */ /* 0x000fe20003f4e000 */
[----:B------:R-:W-:Y:S02]  /*6c20*/  WARPGROUP.DEPBAR.LE gsb0, 0x0 ;  /* 0x00008000000079c5 */ /* 0x000fe40000010000 */
[----:B------:R-:W-:-:S03]  /*6c30*/  WARPGROUP.ARRIVE ;  /* 0x00000000000079c5 */ /* 0x000fc60000000000 */
[----:B------:R-:W-:-:S03]  /*6c40*/  @!P1 FMUL R135, R135, 0.5 ;  /* 0x3f00000087879820 */ /* 0x000fc60000400000 */
[----:B------:R-:W-:Y:S01]  /*6c50*/  HGMMA.64x16x16.F32.BF16 R176, R24, gdesc[UR12].tnspB, R176, gsb0 ;  /* 0x4020000c18b07df0 */ /* 0x000fe200080018b0 */
[----:B------:R-:W-:-:S03]  /*6c60*/  UMOV UR15, 0xc0000010 ;  /* 0xc0000010000f7882 */ /* 0x000fc60000000000 */
[----:B------:R-:W-:-:S06]  /*6c70*/  @!P2 FMUL R149, R149, 0.5 ;  /* 0x3f0000009595a820 */ /* 0x000fcc0000400000 */
[----:B------:R-:W1:Y:S02]  /*6c80*/  MUFU.EX2 R149, R149 ;  /* 0x0000009500957308 */ /* 0x000e640000000800 */
[----:B-1----:R-:W-:Y:S01]  /*6c90*/  @!P2 FMUL R149, R149, R149 ;  /* 0x000000959595a220 */ /* 0x002fe20000400000 */
[----:B------:R-:W-:-:S03]  /*6ca0*/  FSETP.GEU.AND P2, PT, R146, -126, PT ;  /* 0xc2fc00009200780b */ /* 0x000fc60003f4e000 */
[----:B------:R-:W-:-:S04]  /*6cb0*/  FADD R64, R64, R149 ;  /* 0x0000009540407221 */ /* 0x000fc80000000000 */
[----:B------:R-:W-:-:S04]  /*6cc0*/  FADD R64, R21, R64 ;  /* 0x0000004015407221 */ /* 0x000fc80000000000 */
[----:B------:R-:W-:Y:S02]  /*6cd0*/  FADD R37, R37, R64 ;  /* 0x0000004025257221 */ /* 0x000fe40000000000 */
[----:B------:R-:W-:Y:S02]  /*6ce0*/  @!P2 FMUL R146, R146, 0.5 ;  /* 0x3f0000009292a820 */ /* 0x000fe40000400000 */
[----:B------:R-:W-:Y:S01]  /*6cf0*/  FADD R20, R20, R37 ;  /* 0x0000002514147221 */ /* 0x000fe20000000000 */
[----:B------:R-:W-:Y:S02]  /*6d00*/  WARPGROUP.DEPBAR.LE gsb0, 0x0 ;  /* 0x00008000000079c5 */ /* 0x000fe40000010000 */
[----:B------:R-:W-:Y:S01]  /*6d10*/  WARPGROUP.ARRIVE ;  /* 0x00000000000079c5 */ /* 0x000fe20000000000 */
[----:B------:R-:W1:Y:S05]  /*6d20*/  MUFU.EX2 R21, R146 ;  /* 0x0000009200157308 */ /* 0x000e6a0000000800 */
[----:B------:R-:W-:Y:S01]  /*6d30*/  HGMMA.64x16x16.F32.BF16 R168, R24, gdesc[UR8].tnspB, R168, gsb0 ;  /* 0x4020000818a87df0 */ /* 0x000fe200080018a8 */
[----:B------:R-:W-:Y:S01]  /*6d40*/  UIADD3 UR10, UR9, 0xf60, URZ ;  /* 0x00000f60090a7890 */ /* 0x000fe2000fffe03f */
[----:B------:R-:W-:Y:S01]  /*6d50*/  UMOV UR11, 0xc0000010 ;  /* 0xc0000010000b7882 */ /* 0x000fe20000000000 */
[----:B-1----:R-:W-:Y:S01]  /*6d60*/  @!P2 FMUL R21, R21, R21 ;  /* 0x000000151515a220 */ /* 0x002fe20000400000 */
[----:B------:R-:W-:-:S02]  /*6d70*/  WARPGROUP.DEPBAR.LE gsb0, 0x0 ;  /* 0x00008000000079c5 */ /* 0x000fc40000010000 */
        /* <DEDUP_REMOVED lines=20> */
[----:B------:R-:W-:-:S05]  /*6ec0*/  WARPGROUP.ARRIVE ;  /* 0x00000000000079c5 */ /* 0x000fca0000000000 */
[----:B------:R-:W2:Y:S01]  /*6ed0*/  MUFU.EX2 R19, R126 ;  /* 0x0000007e00137308 */ /* 0x000ea20000000800 */
[----:B------:R-:W-:Y:S01]  /*6ee0*/  HGMMA.64x16x16.F32.BF16 R184, R24, gdesc[UR4].tnspB, R184, gsb0 ;  /* 0x4020000418b87df0 */ /* 0x000fe200080018b8 */
[----:B------:R-:W-:Y:S01]  /*6ef0*/  UMOV UR6, UR8 ;  /* 0x0000000800067c82 */ /* 0x000fe20008000000 */
[----:B------:R-:W-:Y:S01]  /*6f00*/  UMOV UR7, 0xc0000010 ;  /* 0xc000001000077882 */ /* 0x000fe20000000000 */
[----:B------:R-:W-:Y:S01]  /*6f10*/  UIADD3 UR8, UR9, 0xd80, URZ ;  /* 0x00000d8009087890 */ /* 0x000fe2000fffe03f */
[----:B-1----:R-:W-:Y:S01]  /*6f20*/  @!P3 FMUL R28, R28, R28 ;  /* 0x0000001c1c1cb220 */ /* 0x002fe20000400000 */
[----:B------:R-:W-:-:S05]  /*6f30*/  FSETP.GEU.AND P3, PT, R138, -126, PT ;  /* 0xc2fc00008a00780b */ /* 0x000fca0003f6e000 */
[----:B------:R-:W-:Y:S01]  /*6f40*/  UMOV UR14, UR8 ;  /* 0x00000008000e7c82 */ /* 0x000fe20008000000 */
[----:B------:R-:W-:Y:S01]  /*6f50*/  UIADD3 UR8, UR9, 0xda0, URZ ;  /* 0x00000da009087890 */ /* 0x000fe2000fffe03f */
[----:B--2---:R-:W-:Y:S01]  /*6f60*/  @!P5 FMUL R19, R19, R19 ;  /* 0x000000131313d220 */ /* 0x004fe20000400000 */
[----:B------:R-:W-:-:S05]  /*6f70*/  FSETP.GEU.AND P5, PT, R148, -126, PT ;  /* 0xc2fc00009400780b */ /* 0x000fca0003fae000 */
[----:B------:R-:W-:-:S04]  /*6f80*/  @!P3 FMUL R138, R138, 0.5 ;  /* 0x3f0000008a8ab820 */ /* 0x000fc80000400000 */
[----:B------:R-:W1:Y:S04]  /*6f90*/  MUFU.EX2 R53, R138 ;  /* 0x0000008a00357308 */ /* 0x000e680000000800 */
[----:B------:R-:W-:-:S06]  /*6fa0*/  @!P5 FMUL R148, R148, 0.5 ;  /* 0x3f0000009494d820 */ /* 0x000fcc0000400000 */
[----:B------:R-:W2:Y:S01]  /*6fb0*/  MUFU.EX2 R148, R148 ;  /* 0x0000009400947308 */ /* 0x000ea20000000800 */
[----:B------:R-:W-:Y:S02]  /*6fc0*/  WARPGROUP.DEPBAR.LE gsb0, 0x0 ;  /* 0x00008000000079c5 */ /* 0x000fe40000010000 */
[----:B------:R-:W-:Y:S01]  /*6fd0*/  WARPGROUP.ARRIVE ;  /* 0x00000000000079c5 */ /* 0x000fe20000000000 */
[----:B-1----:R-:W-:Y:S01]  /*6fe0*/  @!P3 FMUL R53, R53, R53 ;  /* 0x000000353535b220 */ /* 0x002fe20000400000 */
[----:B------:R-:W-:-:S04]  /*6ff0*/  FSETP.GEU.AND P3, PT, R147, -126, PT ;  /* 0xc2fc00009300780b */ /* 0x000fc80003f6e000 */
[----:B------:R-:W-:Y:S01]  /*7000*/  HGMMA.64x16x16.F32.BF16 R176, R24, gdesc[UR4].tnspB, R176, gsb0 ;  /* 0x4020000418b07df0 */ /* 0x000fe200080018b0 */
[----:B------:R-:W-:Y:S01]  /*7010*/  UIADD3 UR6, UR9, 0x1360, URZ ;  /* 0x0000136009067890 */ /* 0x000fe2000fffe03f */
[----:B------:R-:W-:Y:S01]  /*7020*/  UMOV UR7, 0xc0000010 ;  /* 0xc000001000077882 */ /* 0x000fe20000000000 */
[----:B--2---:R-:W-:Y:S01]  /*7030*/  @!P5 FMUL R148, R148, R148 ;  /* 0x000000949494d220 */ /* 0x004fe20000400000 */
[----:B------:R-:W-:-:S03]  /*7040*/  FSETP.GEU.AND P5, PT, R143, -126, PT ;  /* 0xc2fc00008f00780b */ /* 0x000fc60003fae000 */
[----:B------:R-:W-:Y:S02]  /*7050*/  FADD R57, R57, R148 ;  /* 0x0000009439397221 */ /* 0x000fe40000000000 */
[----:B------:R-:W-:Y:S01]  /*7060*/  @!P3 FMUL R147, R147, 0.5 ;  /* 0x3f0000009393b820 */ /* 0x000fe20000400000 */
[----:B------:R-:W-:Y:S01]  /*7070*/  F2FP.BF16.F32.PACK_AB R146, R149, R148 ;  /* 0x000000949592723e */ /* 0x000fe200000010ff */
[----:B------:R-:W-:-:S04]  /*7080*/  FADD R57, R48, R57 ;  /* 0x0000003930397221 */ /* 0x000fc80000000000 */
[----:B------:R-:W-:Y:S02]  /*7090*/  FADD R36, R36, R57 ;  /* 0x0000003924247221 */ /* 0x000fe40000000000 */
[----:B------:R-:W-:Y:S02]  /*70a0*/  @!P5 FMUL R143, R143, 0.5 ;  /* 0x3f0000008f8fd820 */ /* 0x000fe40000400000 */
[----:B------:R-:W-:-:S04]  /*70b0*/  FADD R23, R23, R36 ;  /* 0x0000002417177221 */ /* 0x000fc80000000000 */
[----:B------:R-:W-:Y:S01]  /*70c0*/  FADD R22, R22, R23 ;  /* 0x0000001716167221 */ /* 0x000fe20000000000 */
        /* <DEDUP_REMOVED lines=28> */
[----:B------:R-:W-:Y:S01]  /*7290*/  F2FP.BF16.F32.PACK_AB R44, R42, R43 ;  /* 0x0000002b2a2c723e */ /* 0x000fe200000010ff */
[----:B------:R-:W-:Y:S01]  /*72a0*/  FADD R38, R63, R38 ;  /* 0x000000263f267221 */ /* 0x000fe20000000000 */
[----:B------:R-:W-:-:S02]  /*72b0*/  FADD R33, R33, R30 ;  /* 0x0000001e21217221 */ /* 0x000fc40000000000 */
[----:B------:R-:W2:Y:S01]  /*72c0*/  MUFU.EX2 R19, R134 ;  /* 0x0000008600137308 */ /* 0x000ea20000000800 */
[----:B------:R-:W-:Y:S01]  /*72d0*/  HGMMA.64x16x16.F32.BF16 R184, R24, gdesc[UR4].tnspB, R184, gsb0 ;  /* 0x4020000418b87df0 */ /* 0x000fe200080018b8 */
[----:B------:R-:W-:Y:S01]  /*72e0*/  UIADD3 UR6, UR9, 0x1380, URZ ;  /* 0x0000138009067890 */ /* 0x000fe2000fffe03f */
[----:B------:R-:W-:Y:S01]  /*72f0*/  FADD R33, R68, R33 ;  /* 0x0000002144217221 */ /* 0x000fe20000000000 */
[----:B------:R-:W-:-:S03]  /*7300*/  UMOV UR7, 0xc0000010 ;  /* 0xc000001000077882 */ /* 0x000fc60000000000 */
[----:B------:R-:W-:Y:S01]  /*7310*/  FADD R33, R33, R20 ;  /* 0x0000001421217221 */ /* 0x000fe20000000000 */
[----:B------:R-:W3:Y:S01]  /*7320*/  MUFU.EX2 R18, R143 ;  /* 0x0000008f00127308 */ /* 0x000ee20000000800 */
[----:B-1----:R-:W-:Y:S01]  /*7330*/  @!P1 FMUL R14, R14, R14 ;  /* 0x0000000e0e0e9220 */ /* 0x002fe20000400000 */
[----:B------:R-:W-:-:S03]  /*7340*/  FSETP.GEU.AND P1, PT, R142, -126, PT ;  /* 0xc2fc00008e00780b */ /* 0x000fc60003f2e000 */
[----:B------:R-:W-:Y:S01]  /*7350*/  FADD R71, R71, R14 ;  /* 0x0000000e47477221 */ /* 0x000fe20000000000 */
[----:B--2---:R-:W-:Y:S01]  /*7360*/  @!P4 FMUL R19, R19, R19 ;  /* 0x000000131313c220 */ /* 0x004fe20000400000 */
[----:B------:R-:W-:Y:S02]  /*7370*/  FSETP.GEU.AND P4, PT, R139, -126, PT ;  /* 0xc2fc00008b00780b */ /* 0x000fe40003f8e000 */
[----:B------:R-:W-:Y:S01]  /*7380*/  FADD R71, R104, R71 ;  /* 0x0000004768477221 */ /* 0x000fe20000000000 */
[----:B------:R-:W-:Y:S01]  /*7390*/  FADD R70, R70, R19 ;  /* 0x0000001346467221 */ /* 0x000fe20000000000 */
[----:B------:R-:W-:-:S04]  /*73a0*/  F2FP.BF16.F32.PACK_AB R47, R14, R19 ;  /* 0x000000130e2f723e */ /* 0x000fc800000010ff */
[----:B------:R-:W-:Y:S01]  /*73b0*/  @!P1 FMUL R142, R142, 0.5 ;  /* 0x3f0000008e8e9820 */ /* 0x000fe20000400000 */
[----:B---3--:R-:W-:Y:S01]  /*73c0*/  @!P5 FMUL R18, R18, R18 ;  /* 0x000000121212d220 */ /* 0x008fe20000400000 */
[----:B------:R-:W-:Y:S02]  /*73d0*/  FADD R70, R105, R70 ;  /* 0x0000004669467221 */ /* 0x000fe40000000000 */
[----:B------:R-:W1:Y:S01]  /*73e0*/  MUFU.EX2 R19, R142 ;  /* 0x0000008e00137308 */ /* 0x000e620000000800 */
[----:B------:R-:W-:-:S07]  /*73f0*/  @!P4 FMUL R139, R139, 0.5 ;  /* 0x3f0000008b8bc820 */ /* 0x000fce0000400000 */
[----:B------:R-:W2:Y:S01]  /*7400*/  MUFU.EX2 R14, R139 ;  /* 0x0000008b000e7308 */ /* 0x000ea20000000800 */
[----:B------:R-:W-:Y:S02]  /*7410*/  WARPGROUP.DEPBAR.LE gsb0, 0x0 ;  /* 0x00008000000079c5 */ /* 0x000fe40000010000 */
[----:B------:R-:W-:Y:S01]  /*7420*/  WARPGROUP.ARRIVE ;  /* 0x00000000000079c5 */ /* 0x000fe20000000000 */
[----:B-1----:R-:W-:Y:S01]  /*7430*/  @!P1 FMUL R19, R19, R19 ;  /* 0x0000001313139220 */ /* 0x002fe20000400000 */
[----:B------:R-:W-:-:S03]  /*7440*/  FSETP.GEU.AND P1, PT, R151, -126, PT ;  /* 0xc2fc00009700780b */ /* 0x000fc60003f2e000 */
[----:B------:R-:W-:Y:S01]  /*7450*/  FADD R29, R78, R19 ;  /* 0x000000134e1d7221 */ /* 0x000fe20000000000 */
[----:B------:R-:W-:Y:S01]  /*7460*/  HGMMA.64x16x16.F32.BF16 R176, R24, gdesc[UR12].tnspB, R176, gsb0 ;  /* 0x4020000c18b07df0 */ /* 0x000fe200080018b0 */
[----:B------:R-:W-:Y:S01]  /*7470*/  UMOV UR14, UR8 ;  /* 0x00000008000e7c82 */ /* 0x000fe20008000000 */
[----:B------:R-:W-:Y:S01]  /*7480*/  UMOV UR15, 0xc0000010 ;  /* 0xc0000010000f7882 */ /* 0x000fe20000000000 */
[----:B------:R-:W-:Y:S01]  /*7490*/  UIADD3 UR8, UR9, 0x13a0, URZ ;  /* 0x000013a009087890 */ /* 0x000fe2000fffe03f */
[----:B--2---:R-:W-:Y:S01]  /*74a0*/  @!P4 FMUL R14, R14, R14 ;  /* 0x0000000e0e0ec220 */ /* 0x004fe20000400000 */
[----:B------:R-:W-:Y:S01]  /*74b0*/  F2FP.BF16.F32.PACK_AB R55, R18, R19 ;  /* 0x000000131237723e */ /* 0x000fe200000010ff */
[----:B------:R-:W-:Y:S01]  /*74c0*/  FADD R112, R112, R29 ;  /* 0x0000001d70707221 */ /* 0x000fe20000000000 */
[----:B------:R-:W-:Y:S02]  /*74d0*/  FSETP.GEU.AND P4, PT, R150, -126, PT ;  /* 0xc2fc00009600780b */ /* 0x000fe40003f8e000 */
[----:B------:R-:W-:Y:S01]  /*74e0*/  @!P1 FMUL R151, R151, 0.5 ;  /* 0x3f00000097979820 */ /* 0x000fe20000400000 */
[----:B------:R-:W-:-:S10]  /*74f0*/  FADD R35, R35, R112 ;  /* 0x0000007023237221 */ /* 0x000fd40000000000 */
[----:B------:R-:W-:-:S04]  /*7500*/  @!P4 FMUL R150, R150, 0.5 ;  /* 0x3f0000009696c820 */ /* 0x000fc80000400000 */
[----:B------:R-:W1:Y:S02]  /*7510*/  MUFU.EX2 R19, R150 ;  /* 0x0000009600137308 */ /* 0x000e640000000800 */
[----:B-1----:R-:W-:Y:S01]  /*7520*/  @!P4 FMUL R19, R19, R19 ;  /* 0x000000131313c220 */ /* 0x002fe20000400000 */
[----:B------:R-:W-:Y:S02]  /*7530*/  WARPGROUP.DEPBAR.LE gsb0, 0x0 ;  /* 0x00008000000079c5 */ /* 0x000fe40000010000 */
[----:B------:R-:W-:-:S06]  /*7540*/  WARPGROUP.ARRIVE ;  /* 0x00000000000079c5 */ /* 0x000fcc0000000000 */
[----:B------:R-:W-:Y:S01]  /*7550*/  HGMMA.64x16x16.F32.BF16 R168, R24, gdesc[UR8].tnspB, R168, gsb0 ;  /* 0x4020000818a87df0 */ /* 0x000fe200080018a8 */
[----:B------:R-:W-:Y:S01]  /*7560*/  UMOV UR10, UR12 ;  /* 0x0000000c000a7c82 */ /* 0x000fe20008000000 */
        /* <DEDUP_REMOVED lines=12> */
[----:B------:R-:W-:Y:S01]  /*7630*/  FADD R25, R124, R45 ;  /* 0x0000002d7c197221 */ /* 0x000fe20000000000 */
[----:B------:R-:W-:Y:S01]  /*7640*/  F2FP.BF16.F32.PACK_AB R45, R28, R45 ;  /* 0x0000002d1c2d723e */ /* 0x000fe200000010ff */
[----:B------:R-:W-:Y:S01]  /*7650*/  FADD R27, R74, R53 ;  /* 0x000000354a1b7221 */ /* 0x000fe20000000000 */
[----:B------:R-:W-:Y:S01]  /*7660*/  F2FP.BF16.F32.PACK_AB R53, R14, R53 ;  /* 0x000000350e35723e */ /* 0x000fe200000010ff */
[----:B------:R-:W-:Y:S01]  /*7670*/  FADD R24, R67, R28 ;  /* 0x0000001c43187221 */ /* 0x000fe20000000000 */
[----:B------:R-:W-:Y:S01]  /*7680*/  WARPGROUP.ARRIVE ;  /* 0x00000000000079c5 */ /* 0x000fe20000000000 */
[----:B------:R-:W-:Y:S01]  /*7690*/  FADD R26, R75, R14 ;  /* 0x0000000e4b1a7221 */ /* 0x000fe20000000000 */
[----:B------:R-:W-:Y:S01]  /*76a0*/  FADD R28, R79, R18 ;  /* 0x000000124f1c7221 */ /* 0x000fe20000000000 */
[----:B------:R-:W1:Y:S01]  /*76b0*/  MUFU.EX2 R14, R147 ;  /* 0x00000093000e7308 */ /* 0x000e620000000800 */
[----:B------:R-:W-:Y:S01]  /*76c0*/  FADD R100, R100, R27 ;  /* 0x0000001b64647221 */ /* 0x000fe20000000000 */
[----:B------:R-:W-:Y:S01]  /*76d0*/  FADD R109, R109, R26 ;  /* 0x0000001a6d6d7221 */ /* 0x000fe20000000000 */
[----:B------:R-:W-:Y:S01]  /*76e0*/  HGMMA.64x16x16.F32.BF16 R184, R44, gdesc[UR4].tnspB, R184, gsb0 ;  /* 0x402000042cb87df0 */ /* 0x000fe200080018b8 */
[----:B------:R-:W-:Y:S01]  /*76f0*/  UIADD3 UR6, UR9, 0x11a0, URZ ;  /* 0x000011a009067890 */ /* 0x000fe2000fffe03f */
[----:B------:R-:W-:Y:S01]  /*7700*/  FADD R66, R66, R25 ;  /* 0x0000001942427221 */ /* 0x000fe20000000000 */
[----:B------:R-:W-:Y:S01]  /*7710*/  UMOV UR7, 0xc0000010 ;  /* 0xc000001000077882 */ /* 0x000fe20000000000 */
[----:B------:R-:W-:Y:S01]  /*7720*/  FADD R27, R82, R21 ;  /* 0x00000015521b7221 */ /* 0x000fe20000000000 */
[----:B------:R-:W2:Y:S01]  /*7730*/  MUFU.EX2 R18, R151 ;  /* 0x0000009700127308 */ /* 0x000ea20000000800 */
[----:B------:R-:W-:Y:S01]  /*7740*/  FADD R25, R86, R19 ;  /* 0x0000001356197221 */ /* 0x000fe20000000000 */
[----:B------:R-:W-:Y:S01]  /*7750*/  FADD R113, R113, R28 ;  /* 0x0000001c71717221 */ /* 0x000fe20000000000 */
[----:B------:R-:W-:Y:S01]  /*7760*/  FADD R27, R108, R27 ;  /* 0x0000001b6c1b7221 */ /* 0x000fe20000000000 */
[----:B------:R-:W-:Y:S01]  /*7770*/  FADD R24, R101, R24 ;  /* 0x0000001865187221 */ /* 0x000fe20000000000 */
[----:B------:R-:W-:Y:S01]  /*7780*/  FADD R25, R120, R25 ;  /* 0x0000001978197221 */ /* 0x000fe20000000000 */
[----:B------:R-:W-:Y:S01]  /*7790*/  FADD R31, R31, R100 ;  /* 0x000000641f1f7221 */ /* 0x000fe20000000000 */
[----:B------:R-:W-:Y:S01]  /*77a0*/  FADD R34, R34, R109 ;  /* 0x0000006d22227221 */ /* 0x000fe20000000000 */
[----:B------:R-:W-:Y:S01]  /*77b0*/  FADD R38, R38, R113 ;  /* 0x0000007126267221 */ /* 0x000fe20000000000 */
[----:B-1----:R-:W-:Y:S01]  /*77c0*/  @!P3 FMUL R14, R14, R14 ;  /* 0x0000000e0e0eb220 */ /* 0x002fe20000400000 */
[----:B------:R-:W-:Y:S01]  /*77d0*/  FADD R66, R66, R27 ;  /* 0x0000001b42427221 */ /* 0x000fe20000000000 */
[----:B------:R-:W-:-:S02]  /*77e0*/  FADD R70, R70, R25 ;  /* 0x0000001946467221 */ /* 0x000fc40000000000 */
[----:B------:R-:W-:Y:S01]  /*77f0*/  FADD R26, R83, R14 ;  /* 0x0000000e531a7221 */ /* 0x000fe20000000000 */
[----:B------:R-:W-:Y:S01]  /*7800*/  F2FP.BF16.F32.PACK_AB R145, R14, R21 ;  /* 0x000000150e91723e */ /* 0x000fe200000010ff */
[----:B------:R-:W-:Y:S01]  /*7810*/  FADD R31, R31, R66 ;  /* 0x000000421f1f7221 */ /* 0x000fe20000000000 */
[----:B------:R-:W-:Y:S01]  /*7820*/  FADD R70, R35, R70 ;  /* 0x0000004623467221 */ /* 0x000fe20000000000 */
[----:B--2---:R-:W-:Y:S01]  /*7830*/  @!P1 FMUL R18, R18, R18 ;  /* 0x0000001212129220 */ /* 0x004fe20000400000 */
[----:B------:R-:W-:Y:S02]  /*7840*/  FADD R117, R117, R26 ;  /* 0x0000001a75757221 */ /* 0x000fe40000000000 */
[----:B------:R-:W-:Y:S01]  /*7850*/  FADD R31, R31, R70 ;  /* 0x000000461f1f7221 */ /* 0x000fe20000000000 */
[----:B------:R-:W-:Y:S01]  /*7860*/  FADD R14, R87, R18 ;  /* 0x00000012570e7221 */ /* 0x000fe20000000000 */
[----:B------:R-:W-:Y:S01]  /*7870*/  F2FP.BF16.F32.PACK_AB R147, R18, R19 ;  /* 0x000000131293723e */ /* 0x000fe200000010ff */
[----:B------:R-:W-:-:S02]  /*7880*/  FADD R117, R24, R117 ;  /* 0x0000007518757221 */ /* 0x000fc40000000000 */
[----:B------:R-:W-:Y:S01]  /*7890*/  FADD R18, R121, R14 ;  /* 0x0000000e79127221 */ /* 0x000fe20000000000 */
[----:B------:R-:W-:Y:S01]  /*78a0*/  IADD3 R14, R2, 0x2a820, RZ ;  /* 0x0002a820020e7810 */ /* 0x000fe20007ffe0ff */
[----:B------:R-:W-:Y:S02]  /*78b0*/  FADD R34, R34, R117 ;  /* 0x0000007522227221 */ /* 0x000fe40000000000 */
[----:B------:R-:W-:Y:S01]  /*78c0*/  FADD R71, R71, R18 ;  /* 0x0000001247477221 */ /* 0x000fe20000000000 */
[----:B------:R-:W-:Y:S01]  /*78d0*/  PRMT R11, RZ, 0x654, R14 ;  /* 0x00000654ff0b7816 */ /* 0x000fe2000000000e */
[----:B------:R-:W-:Y:S02]  /*78e0*/  FADD R18, R22, R33 ;  /* 0x0000002116127221 */ /* 0x000fe40000000000 */
[----:B------:R-:W-:Y:S01]  /*78f0*/  FADD R71, R38, R71 ;  /* 0x0000004726477221 */ /* 0x000fe20000000000 */
[----:B------:R-:W-:Y:S02]  /*7900*/  WARPGROUP.DEPBAR.LE gsb0, 0x0 ;  /* 0x00008000000079c5 */ /* 0x000fe40000010000 */
[----:B------:R-:W-:Y:S01]  /*7910*/  WARPGROUP.ARRIVE ;  /* 0x00000000000079c5 */ /* 0x000fe20000000000 */
[----:B------:R-:W-:-:S04]  /*7920*/  FADD R34, R34, R71 ;  /* 0x0000004722227221 */ /* 0x000fc80000000000 */
[----:B------:R-:W-:Y:S01]  /*7930*/  FADD R20, R31, R34 ;  /* 0x000000221f147221 */ /* 0x000fe20000000000 */
        /* <DEDUP_REMOVED lines=54> */
[----:B------:R-:W-:Y:S03]  /*7ca0*/  HGMMA.64x16x16.F32.BF16 R176, R144, gdesc[UR12].tnspB, R176, gsb0 ;  /* 0x4020000c90b07df0 */ /* 0x000fe600080018b0 */
[----:B------:R-:W-:Y:S02]  /*7cb0*/  WARPGROUP.DEPBAR.LE gsb0, 0x0 ;  /* 0x00008000000079c5 */ /* 0x000fe40000010000 */
[----:B------:R-:W-:-:S06]  /*7cc0*/  WARPGROUP.ARRIVE ;  /* 0x00000000000079c5 */ /* 0x000fcc0000000000 */
[----:B------:R-:W-:Y:S03]  /*7cd0*/  HGMMA.64x16x16.F32.BF16 R168, R144, gdesc[UR8].tnspB, R168, gsb0 ;  /* 0x4020000890a87df0 */ /* 0x000fe600080018a8 */
[----:B------:R-:W-:Y:S02]  /*7ce0*/  WARPGROUP.DEPBAR.LE gsb0, 0x0 ;  /* 0x00008000000079c5 */ /* 0x000fe40000010000 */
[----:B------:R-:W-:-:S06]  /*7cf0*/  WARPGROUP.ARRIVE ;  /* 0x00000000000079c5 */ /* 0x000fcc0000000000 */
[----:B------:R-:W-:Y:S01]  /*7d00*/  HGMMA.64x16x16.F32.BF16 R160, R144, gdesc[UR4].tnspB, R160, gsb0 ;  /* 0x4020000490a07df0 */ /* 0x000fe200080018a0 */
[----:B------:R-:W-:Y:S01]  /*7d10*/  UMOV UR6, UR8 ;  /* 0x0000000800067c82 */ /* 0x000fe20008000000 */
[----:B------:R-:W-:Y:S01]  /*7d20*/  UMOV UR7, 0xc0000010 ;  /* 0xc000001000077882 */ /* 0x000fe20000000000 */
[----:B------:R-:W-:Y:S02]  /*7d30*/  WARPGROUP.DEPBAR.LE gsb0, 0x0 ;  /* 0x00008000000079c5 */ /* 0x000fe40000010000 */
[----:B------:R-:W-:-:S06]  /*7d40*/  WARPGROUP.ARRIVE ;  /* 0x00000000000079c5 */ /* 0x000fcc0000000000 */
[----:B------:R-:W-:Y:S03]  /*7d50*/  HGMMA.64x16x16.F32.BF16 R152, R144, gdesc[UR4].tnspB, R152, gsb0 ;  /* 0x4020000490987df0 */ /* 0x000fe60008001898 */
[----:B------:R-:W-:Y:S02]  /*7d60*/  WARPGROUP.DEPBAR.LE gsb0, 0x0 ;  /* 0x00008000000079c5 */ /* 0x000fe40000010000 */
[----:B------:R1:W-:Y:S01]  /*7d70*/  SYNCS.ARRIVE.TRANS64.RED.A1T0 RZ, [R11+URZ], RZ ;  /* 0x000000ff0bff79a7 */ /* 0x0003e2000810043f */
[----:B------:R-:W-:Y:S05]  /*7d80*/  @!P6 BRA `(.L_x_24) ;  /* 0x000000740024e947 */ /* 0x000fea0003800000 */
[----:B------:R-:W-:Y:S01]  /*7d90*/  IMAD.MOV.U32 R23, RZ, RZ, R0 ;  /* 0x000000ffff177224 */ /* 0x000fe200078e0000 */
[----:B------:R-:W-:Y:S01]  /*7da0*/  MOV R21, R10 ;  /* 0x0000000a00157202 */ /* 0x000fe20000000f00 */
[----:B------:R-:W-:Y:S01]  /*7db0*/  IMAD.MOV.U32 R19, RZ, RZ, 0x2 ;  /* 0x00000002ff137424 */ /* 0x000fe200078e00ff */
[----:B-1----:R-:W-:Y:S01]  /*7dc0*/  MOV R11, 0x1 ;  /* 0x00000001000b7802 */ /* 0x002fe20000000f00 */
[----:B------:R-:W-:-:S06]  /*7dd0*/  ULDC UR60, c[0x0][0x604] ;  /* 0x00018100003c7ab9 */ /* 0x000fcc0000000800 */
.L_x_37:
[----:B------:R-:W-:Y:S01]  /*7de0*/  LEA R25, R19, R2, 0x3 ;  /* 0x0000000213197211 */ /* 0x000fe200078e18ff */
[----:B------:R-:W-:Y:S05]  /*7df0*/  YIELD ;  /* 0x0000000000007946 */ /* 0x000fea0003800000 */
[----:B------:R-:W-:-:S04]  /*7e00*/  SHF.L.U32 R0, R3, 0x1f, RZ ;  /* 0x0000001f03007819 */ /* 0x000fc800000006ff */
[----:B------:R-:W1:Y:S02]  /*7e10*/  SYNCS.PHASECHK.TRANS64.TRYWAIT P1, [R25+URZ+0x2a800], R0 ;  /* 0x02a80000190075a7 */ /* 0x000e64000802017f */
[----:B-1----:R-:W-:Y:S05]  /*7e20*/  @!P1 BRA `(.L_x_25) ;  /* 0x0000008c00b49947 */ /* 0x002fea0003800000 */
.L_x_73:
[----:B------:R-:W-:Y:S05]  /*7e30*/  WARPSYNC.ALL ;  /* 0x0000000000007948 */ /* 0x000fea0003800000 */
[----:B------:R-:W-:Y:S01]  /*7e40*/  MOV R192, UR61 ;  /* 0x0000003d00c07c02 */ /* 0x000fe20008000f00 */
[----:B------:R-:W-:Y:S01]  /*7e50*/  IMAD.MOV.U32 R193, RZ, RZ, -0x3ffffff0 ;  /* 0xc0000010ffc17424 */ /* 0x000fe200078e00ff */
[----:B------:R-:W-:Y:S01]  /*7e60*/  R2UR UR8, R12 ;  /* 0x000000000c0872ca */ /* 0x000fe200000e0000 */
[----:B-1----:R-:W-:Y:S01]  /*7e70*/  WARPGROUP.ARRIVE ;  /* 0x00000000000079c5 */ /* 0x002fe20000000000 */
[----:B------:R-:W-:Y:S01]  /*7e80*/  R2UR UR9, R13 ;  /* 0x000000000d0972ca */ /* 0x000fe200000e0000 */
[----:B------:R-:W-:Y:S01]  /*7e90*/  IMAD R192, R19, 0xa00, R192 ;  /* 0x00000a0013c07824 */ /* 0x000fe200078e02c0 */
[----:B------:R-:W-:-:S02]  /*7ea0*/  R2UR UR11, R193 ;  /* 0x00000000c10b72ca */ /* 0x000fc400000e0000 */
[----:B------:R-:W-:Y:S02]  /*7eb0*/  MOV R195, 0xc0000010 ;  /* 0xc000001000c37802 */ /* 0x000fe40000000f00 */
[C---:B------:R-:W-:Y:S02]  /*7ec0*/  R2UR UR10, R192.reuse ;  /* 0x00000000c00a72ca */ /* 0x040fe400000e0000 */
[----:B------:R-:W-:Y:S02]  /*7ed0*/  IADD3 R194, R192, 0x200, RZ ;  /* 0x00000200c0c27810 */ /* 0x000fe40007ffe0ff */
[----:B------:R-:W-:Y:S02]  /*7ee0*/  R2UR UR59, R195 ;  /* 0x00000000c33b72ca */ /* 0x000fe400000e0000 */
[----:B------:R-:W-:Y:S01]  /*7ef0*/  R2UR UR58, R194 ;  /* 0x00000000c23a72ca */ /* 0x000fe200000e0000 */
[----:B------:R-:W-:Y:S01]  /*7f00*/  VIADD R194, R192, 0x400 ;  /* 0x00000400c0c27836 */ /* 0x000fe20000000000 */
[----:B------:R-:W-:-:S02]  /*7f10*/  MOV R195, 0xc0000010 ;  /* 0xc000001000c37802 */ /* 0x000fc40000000f00 */
[----:B------:R-:W-:Y:S02]  /*7f20*/  MOV R193, 0xc0000010 ;  /* 0xc000001000c17802 */ /* 0x000fe40000000f00 */
[----:B------:R-:W-:Y:S01]  /*7f30*/  R2UR UR54, R194 ;  /* 0x00000000c23672ca */ /* 0x000fe200000e0000 */
[----:B------:R-:W-:Y:S01]  /*7f40*/  HGMMA.64x256x16.F32.BF16 R24, gdesc[UR8], RZ, !UPT, gsb0 ;  /* 0x03e00000081879f0 */ /* 0x000fe2000c0018ff */
[----:B------:R-:W-:Y:S01]  /*7f50*/  R2UR UR55, R195 ;  /* 0x00000000c33772ca */ /* 0x000fe200000e0000 */
[----:B------:R-:W-:Y:S01]  /*7f60*/  IMAD.MOV.U32 R195, RZ, RZ, -0x3ffffff0 ;  /* 0xc0000010ffc37424 */ /* 0x000fe200078e00ff */
[C---:B------:R-:W-:Y:S02]  /*7f70*/  IADD3 R194, R192.reuse, 0x600, RZ ;  /* 0x00000600c0c27810 */ /* 0x040fe40007ffe0ff */
[----:B------:R-:W-:Y:S02]  /*7f80*/  IADD3 R192, R192, 0x800, RZ ;  /* 0x00000800c0c07810 */ /* 0x000fe40007ffe0ff */
[----:B------:R-:W-:-:S02]  /*7f90*/  R2UR UR50, R194 ;  /* 0x00000000c23272ca */ /* 0x000fc400000e0000 */
[----:B------:R-:W-:Y:S02]  /*7fa0*/  R2UR UR51, R195 ;  /* 0x00000000c33372ca */ /* 0x000fe400000e0000 */
[----:B------:R-:W-:Y:S02]  /*7fb0*/  R2UR UR6, R192 ;  /* 0x00000000c00672ca */ /* 0x000fe400000e0000 */
[----:B------:R-:W-:Y:S02]  /*7fc0*/  R2UR UR7, R193 ;  /* 0x00000000c10772ca */ /* 0x000fe400000e0000 */
[----:B------:R-:W-:Y:S01]  /*7fd0*/  ISETP.NE.AND P1, PT, R8, RZ, PT ;  /* 0x000000ff0800720c */ /* 0x000fe20003f25270 */
[----:B------:R-:W-:Y:S02]  /*7fe0*/  WARPGROUP.DEPBAR.LE gsb0, 0x0 ;  /* 0x00008000000079c5 */ /* 0x000fe40000010000 */
[----:B------:R-:W-:-:S10]  /*7ff0*/  WARPGROUP.ARRIVE ;  /* 0x00000000000079c5 */ /* 0x000fd40000000000 */
[----:B------:R-:W-:Y:S03]  /*8000*/  HGMMA.64x256x16.F32.BF16 R24, gdesc[UR56], R24, gsb0 ;  /* 0x03e00000381879f0 */ /* 0x000fe60008001818 */
[----:B------:R-:W-:Y:S02]  /*8010*/  WARPGROUP.DEPBAR.LE gsb0, 0x0 ;  /* 0x00008000000079c5 */ /* 0x000fe40000010000 */
[----:B------:R-:W-:-:S15]  /*8020*/  WARPGROUP.ARRIVE ;  /* 0x00000000000079c5 */ /* 0x000fde0000000000 */
[----:B------:R-:W-:-:S08]  /*8030*/  NOP ;  /* 0x0000000000007918 */ /* 0x000fd00000000000 */
        /* <DEDUP_REMOVED lines=10> */
[----:B------:R-:W-:Y:S05]  /*80e0*/  @P1 BRA `(.L_x_26) ;  /* 0x0000000000f81947 */ /* 0x000fea0003800000 */
[----:B------:R-:W-:-:S13]  /*80f0*/  ISETP.LT.OR P2, PT, R6, 0x1, !P0 ;  /* 0x000000010600780c */ /* 0x000fda0004741670 */
[----:B------:R-:W-:Y:S05]  /*8100*/  @P2 BRA `(.L_x_27) ;  /* 0x0000000000ec2947 */ /* 0x000fea0003800000 */
[----:B------:R-:W-:Y:S01]  /*8110*/  IMAD R0, R5, 0x8, R2 ;  /* 0x0000000805007824 */ /* 0x000fe200078e0202 */
[----:B------:R-:W-:Y:S02]  /*8120*/  SHF.L.U32 R193, R4, 0x1f, RZ ;  /* 0x0000001f04c17819 */ /* 0x000fe400000006ff */
[----:B------:R-:W-:Y:S02]  /*8130*/  ISETP.NE.AND P3, PT, R16, RZ, PT ;  /* 0x000000ff1000720c */ /* 0x000fe40003f65270 */
[----:B------:R-:W1:Y:S02]  /*8140*/  SYNCS.PHASECHK.TRANS64.TRYWAIT P2, [R0+URZ+0x2a820], R193 ;  /* 0x02a820c1000075a7 */ /* 0x000e64000804017f */
[----:B-1----:R-:W-:Y:S09]  /*8150*/  @!P2 BRA `(.L_x_28) ;  /* 0x0000008800fca947 */ /* 0x002ff20003800000 */
.L_x_74:
[----:B------:R-:W-:Y:S05]  /*8160*/  @P3 BRA `(.L_x_29) ;  /* 0x0000000000143947 */ /* 0x000fea0003800000 */
[----:B------:R-:W-:Y:S02]  /*8170*/  LOP3.LUT P2, RZ, R17, 0x1f, RZ, 0xc0, !PT ;  /* 0x0000001f11ff7812 */ /* 0x000fe4000784c0ff */
[----:B-1----:R-:W-:-:S04]  /*8180*/  MOV R193, 0xa000 ;  /* 0x0000a00000c17802 */ /* 0x002fc80000000f00 */
[----:B------:R2:W-:Y:S07]  /*8190*/  SYNCS.ARRIVE.TRANS64 RZ, [R0+URZ+0x2a800], R193 ;  /* 0x02a800c100ff79a7 */ /* 0x0005ee000800003f */
[----:B------:R-:W-:Y:S05]  /*81a0*/  @!P2 BRA `(.L_x_29) ;  /* 0x000000000004a947 */ /* 0x000fea0003800000 */
[----:B------:R-:W-:Y:S01]  /*81b0*/  BPT.TRAP 0x1 ;  /* 0x000000040000795c */ /* 0x000fe20000300000 */
.L_x_29:
        /* <DEDUP_REMOVED lines=11> */
[----:B------:R-:W-:Y:S01]  /*8270*/  UMOV UR34, 0x10 ;  /* 0x0000001000227882 */ /* 0x000fe20000000000 */
[----:B------:R-:W-:Y:S01]  /*8280*/  UMOV UR36, UR44 ;  /* 0x0000002c00247c82 */ /* 0x000fe20008000000 */
[----:B------:R-:W-:Y:S01]  /*8290*/  UMOV UR37, UR45 ;  /* 0x0000002d00257c82 */ /* 0x000fe20008000000 */
[----:B------:R-:W-:Y:S01]  /*82a0*/  UIADD3 UR41, UR41, 0x2a800, URZ ;  /* 0x0002a80029297890 */ /* 0x000fe2000fffe03f */
[----:B------:R-:W-:Y:S01]  /*82b0*/  ISETP.NE.AND P2, PT, R5, 0x4, PT ;  /* 0x000000040500780c */ /* 0x000fe20003f45270 */
[----:B------:R-:W-:-:S02]  /*82c0*/  USHF.L.U32 UR43, UR43, 0x8, URZ ;  /* 0x000000082b2b7899 */ /* 0x000fc4000800063f */
[----:B------:R-:W-:Y:S01]  /*82d0*/  UIADD3 UR40, UR8, 0x2800, URZ ;  /* 0x0000280008287890 */ /* 0x000fe2000fffe03f */
[----:B-12---:R-:W-:Y:S01]  /*82e0*/  SEL R193, RZ, 0x1, P2 ;  /* 0x00000001ffc17807 */ /* 0x006fe20001000000 */
[----:B------:R-:W-:Y:S01]  /*82f0*/  UIADD3 UR32, UR8, 0x4800, URZ ;  /* 0x0000480008207890 */ /* 0x000fe2000fffe03f */
[----:B------:R-:W-:Y:S01]  /*8300*/  SEL R5, R5, RZ, P2 ;  /* 0x000000ff05057207 */ /* 0x000fe20001000000 */
[----:B------:R-:W-:Y:S01]  /*8310*/  UIADD3 UR24, UR8, 0x6800, URZ ;  /* 0x0000680008187890 */ /* 0x000fe2000fffe03f */
[----:B------:R-:W-:Y:S01]  /*8320*/  LOP3.LUT R4, R4, R193, RZ, 0x3c, !PT ;  /* 0x000000c104047212 */ /* 0x000fe200078e3cff */
        /* <DEDUP_REMOVED lines=21> */
[----:B------:R1:W-:Y:S01]  /*8480*/  UTMALDG.4D [UR24], [UR6], desc[UR14] ;  /* 0x00000e18060075b4 */ /* 0x0003e20008019000 */
[----:B------:R1:W-:Y:S01]  /*8490*/  UTMALDG.4D [UR16], [UR6], desc[UR14] ;  /* 0x00000e10060075b4 */ /* 0x0003e20008019000 */
[----:B------:R1:W-:Y:S02]  /*84a0*/  UTMALDG.4D [UR8], [UR6], desc[UR14] ;  /* 0x00000e08060075b4 */ /* 0x0003e40008019000 */
[----:B-1----:R-:W-:Y:S01]  /*84b0*/  NOP ;  /* 0x0000000000007918 */ /* 0x002fe20000000000 */
.L_x_27:
[----:B------:R-:W-:-:S07]  /*84c0*/  VIADD R6, R6, 0xffffffff ;  /* 0xffffffff06067836 */ /* 0x000fce0000000000 */
.L_x_26:
[----:B------:R-:W-:Y:S01]  /*84d0*/  IADD3 R19, R19, 0x1, RZ ;  /* 0x0000000113137810 */ /* 0x000fe20007ffe0ff */
[----:B------:R-:W-:Y:S05]  /*84e0*/  WARPSYNC.ALL ;  /* 0x0000000000007948 */ /* 0x000fea0003800000 */
[----:B------:R-:W-:-:S04]  /*84f0*/  ISETP.NE.AND P2, PT, R19, 0x4, PT ;  /* 0x000000041300780c */ /* 0x000fc80003f45270 */
[----:B------:R-:W-:Y:S02]  /*8500*/  SEL R0, RZ, 0x1, P2 ;  /* 0x00000001ff007807 */ /* 0x000fe40001000000 */
[----:B------:R-:W-:Y:S02]  /*8510*/  SEL R19, R19, RZ, P2 ;  /* 0x000000ff13137207 */ /* 0x000fe40001000000 */
[----:B------:R-:W-:Y:S02]  /*8520*/  LOP3.LUT R3, R3, R0, RZ, 0x3c, !PT ;  /* 0x0000000003037212 */ /* 0x000fe400078e3cff */
[----:B------:R-:W-:Y:S01]  /*8530*/  FMNMX R0, R24, R23, !PT ;  /* 0x0000001718007209 */ /* 0x000fe20007800000 */
[----:B------:R-:W-:Y:S01]  /*8540*/  IMAD R197, R19, 0x8, R2 ;  /* 0x0000000813c57824 */ /* 0x000fe200078e0202 */
[----:B------:R-:W-:Y:S01]  /*8550*/  FMNMX R10, R26, R21, !PT ;  /* 0x000000151a0a7209 */ /* 0x000fe20007800000 */
[----:B------:R-:W-:Y:S01]  /*8560*/  BSSY B0, `(.L_x_30) ;  /* 0x0000091000007945 */ /* 0x000fe20003800000 */
        /* <DEDUP_REMOVED lines=126> */
[----:B------:R-:W-:Y:S01]  /*8d50*/  LEA R22, R11, R14, 0x3 ;  /* 0x0000000e0b167211 */ /* 0x000fe200078e18ff */
[----:B------:R-:W1:Y:S01]  /*8d60*/  SHFL.BFLY PT, R193, R0, 0x1, 0x1f ;  /* 0x0c201f0000c17f89 */ /* 0x000e6200000e0000 */
[----:B------:R-:W-:-:S02]  /*8d70*/  SHF.L.U32 R194, R3, 0x1f, RZ ;  /* 0x0000001f03c27819 */ /* 0x000fc400000006ff */
[----:B------:R-:W-:Y:S01]  /*8d80*/  PRMT R22, RZ, 0x654, R22 ;  /* 0x00000654ff167816 */ /* 0x000fe20000000016 */
[----:B------:R-:W2:Y:S03]  /*8d90*/  SHFL.BFLY PT, R195, R10, 0x1, 0x1f ;  /* 0x0c201f000ac37f89 */ /* 0x000ea600000e0000 */
[----:B------:R3:W-:Y:S01]  /*8da0*/  SYNCS.ARRIVE.TRANS64.RED.A1T0 RZ, [R22+URZ], RZ ;  /* 0x000000ff16ff79a7 */ /* 0x0007e2000810043f */
[----:B------:R-:W4:Y:S01]  /*8db0*/  SYNCS.PHASECHK.TRANS64.TRYWAIT P4, [R197+URZ+0x2a800], R194 ;  /* 0x02a800c2c50075a7 */ /* 0x000f22000808017f */
[----:B-1----:R-:W-:Y:S02]  /*8dc0*/  FMNMX R193, R0, R193, !PT ;  /* 0x000000c100c17209 */ /* 0x002fe40007800000 */
[----:B--2---:R-:W-:-:S03]  /*8dd0*/  FMNMX R195, R10, R195, !PT ;  /* 0x000000c30ac37209 */ /* 0x004fc60007800000 */
[----:B---3--:R-:W1:Y:S04]  /*8de0*/  SHFL.BFLY PT, R22, R193, 0x2, 0x1f ;  /* 0x0c401f00c1167f89 */ /* 0x008e6800000e0000 */
[----:B------:R-:W2:Y:S01]  /*8df0*/  SHFL.BFLY PT, R192, R195, 0x2, 0x1f ;  /* 0x0c401f00c3c07f89 */ /* 0x000ea200000e0000 */
[----:B-1----:R-:W-:Y:S02]  /*8e00*/  FMNMX R0, R193, R22, !PT ;  /* 0x00000016c1007209 */ /* 0x002fe40007800000 */
[----:B--2---:R-:W-:Y:S02]  /*8e10*/  FMNMX R10, R195, R192, !PT ;  /* 0x000000c0c30a7209 */ /* 0x004fe40007800000 */
[----:B------:R-:W-:Y:S02]  /*8e20*/  FSETP.NEU.AND P2, PT, R0, -INF , PT ;  /* 0xff8000000000780b */ /* 0x000fe40003f4d000 */
[----:B------:R-:W-:-:S02]  /*8e30*/  FSETP.NEU.AND P3, PT, R10, -INF , PT ;  /* 0xff8000000a00780b */ /* 0x000fc40003f6d000 */
[----:B------:R-:W-:Y:S02]  /*8e40*/  FSEL R22, R0, RZ, P2 ;  /* 0x000000ff00167208 */ /* 0x000fe40001000000 */
[----:B------:R-:W-:Y:S01]  /*8e50*/  FSEL R192, R10, RZ, P3 ;  /* 0x000000ff0ac07208 */ /* 0x000fe20001800000 */
[----:B----4-:R-:W-:Y:S08]  /*8e60*/  @!P4 BRA `(.L_x_31) ;  /* 0x0000007c00ccc947 */ /* 0x010ff00003800000 */
.L_x_75:
[----:B------:R-:W-:Y:S05]  /*8e70*/  BSYNC B0 ;  /* 0x0000000000007941 */ /* 0x000fea0003800000 */
.L_x_30:
[----:B------:R-:W-:Y:S01]  /*8e80*/  FADD R23, -R22, R23 ;  /* 0x0000001716177221 */ /* 0x000fe20000000100 */
[C---:B------:R-:W-:Y:S01]  /*8e90*/  FADD R193, -R192.reuse, R21 ;  /* 0x00000015c0c17221 */ /* 0x040fe20000000100 */
[----:B------:R-:W-:Y:S01]  /*8ea0*/  FMUL R21, R192, UR60 ;  /* 0x0000003cc0157c20 */ /* 0x000fe20008400000 */
[----:B------:R-:W-:Y:S01]  /*8eb0*/  FMUL R22, R22, UR60 ;  /* 0x0000003c16167c20 */ /* 0x000fe20008400000 */
[----:B------:R-:W-:Y:S01]  /*8ec0*/  FMUL R23, R23, UR60 ;  /* 0x0000003c17177c20 */ /* 0x000fe20008400000 */
[----:B------:R-:W-:Y:S01]  /*8ed0*/  FMUL R195, R193, UR60 ;  /* 0x0000003cc1c37c20 */ /* 0x000fe20008400000 */
[--C-:B------:R-:W-:Y:S01]  /*8ee0*/  FFMA R26, R26, UR60, -R21.reuse ;  /* 0x0000003c1a1a7c23 */ /* 0x100fe20008000815 */
[--C-:B------:R-:W-:Y:S01]  /*8ef0*/  FFMA R30, R30, UR60, -R21.reuse ;  /* 0x0000003c1e1e7c23 */ /* 0x100fe20008000815 */
[--C-:B------:R-:W-:Y:S01]  /*8f00*/  FFMA R31, R31, UR60, -R21.reuse ;  /* 0x0000003c1f1f7c23 */ /* 0x100fe20008000815 */
[----:B------:R-:W-:Y:S01]  /*8f10*/  FSETP.GEU.AND P2, PT, R23, -126, PT ;  /* 0xc2fc00001700780b */ /* 0x000fe20003f4e000 */
        /* <DEDUP_REMOVED lines=9> */
[----:B------:R-:W-:Y:S01]  /*8fb0*/  R2UR UR6, R9 ;  /* 0x00000000090672ca */ /* 0x000fe200000e0000 */
[--C-:B------:R-:W-:Y:S01]  /*8fc0*/  FFMA R28, R28, UR60, -R22.reuse ;  /* 0x0000003c1c1c7c23 */ /* 0x100fe20008000816 */
[----:B------:R-:W-:Y:S01]  /*8fd0*/  FFMA R38, R38, UR60, -R21 ;  /* 0x0000003c26267c23 */ /* 0x000fe20008000815 */
[----:B------:R-:W-:Y:S01]  /*8fe0*/  @!P2 FMUL R23, R23, 0.5 ;  /* 0x3f0000001717a820 */ /* 0x000fe20000400000 */
[--C-:B------:R-:W-:Y:S01]  /*8ff0*/  FFMA R32, R32, UR60, -R22.reuse ;  /* 0x0000003c20207c23 */ /* 0x100fe20008000816 */
[----:B------:R-:W-:Y:S01]  /*9000*/  @!P6 FMUL R26, R26, 0.5 ;  /* 0x3f0000001a1ae820 */ /* 0x000fe20000400000 */
[--C-:B------:R-:W-:Y:S01]  /*9010*/  FFMA R33, R33, UR60, -R22.reuse ;  /* 0x0000003c21217c23 */ /* 0x100fe20008000816 */
[----:B------:R-:W-:Y:S01]  /*9020*/  @!P3 FMUL R30, R30, 0.5 ;  /* 0x3f0000001e1eb820 */ /* 0x000fe20000400000 */
[--C-:B------:R-:W-:Y:S01]  /*9030*/  FFMA R25, R25, UR60, -R22.reuse ;  /* 0x0000003c19197c23 */ /* 0x100fe20008000816 */
[----:B------:R-:W2:Y:S01]  /*9040*/  MUFU.EX2 R23, R23 ;  /* 0x0000001700177308 */ /* 0x000ea20000000800 */
[----:B------:R-:W-:Y:S01]  /*9050*/  @!P4 FMUL R195, R195, 0.5 ;  /* 0x3f000000c3c3c820 */ /* 0x000fe20000400000 */
[----:B------:R-:W-:Y:S01]  /*9060*/  @!P5 FMUL R27, R27, 0.5 ;  /* 0x3f0000001b1bd820 */ /* 0x000fe20000400000 */
[----:B------:R-:W-:Y:S01]  /*9070*/  FFMA R29, R29, UR60, -R22 ;  /* 0x0000003c1d1d7c23 */ /* 0x000fe20008000816 */
[----:B------:R-:W-:Y:S01]  /*9080*/  MOV R192, UR6 ;  /* 0x0000000600c07c02 */ /* 0x000fe20008000f00 */
[----:B------:R-:W-:Y:S05]  /*9090*/  WARPSYNC.ALL ;  /* 0x0000000000007948 */ /* 0x000fea0003800000 */
[----:B------:R-:W3:Y:S01]  /*90a0*/  MUFU.EX2 R26, R26 ;  /* 0x0000001a001a7308 */ /* 0x000ee20000000800 */
[----:B------:R-:W-:-:S02]  /*90b0*/  IMAD R192, R19, 0xa00, R192 ;  /* 0x00000a0013c07824 */ /* 0x000fc400078e02c0 */
[--C-:B------:R-:W-:Y:S01]  /*90c0*/  FFMA R36, R36, UR60, -R22.reuse ;  /* 0x0000003c24247c23 */ /* 0x100fe20008000816 */
[--C-:B------:R-:W-:Y:S01]  /*90d0*/  FFMA R37, R37, UR60, -R22.reuse ;  /* 0x0000003c25257c23 */ /* 0x100fe20008000816 */
[--C-:B------:R-:W-:Y:S01]  /*90e0*/  FFMA R40, R40, UR60, -R22.reuse ;  /* 0x0000003c28287c23 */ /* 0x100fe20008000816 */
[--C-:B------:R-:W-:Y:S01]  /*90f0*/  FFMA R41, R41, UR60, -R22.reuse ;  /* 0x0000003c29297c23 */ /* 0x100fe20008000816 */
[--C-:B------:R-:W-:Y:S01]  /*9100*/  FFMA R44, R44, UR60, -R22.reuse ;  /* 0x0000003c2c2c7c23 */ /* 0x100fe20008000816 */
[----:B--2---:R-:W-:Y:S01]  /*9110*/  @!P2 FMUL R23, R23, R23 ;  /* 0x000000171717a220 */ /* 0x004fe20000400000 */
[----:B------:R-:W-:Y:S01]  /*9120*/  FSETP.GEU.AND P2, PT, R31, -126, PT ;  /* 0xc2fc00001f00780b */ /* 0x000fe20003f4e000 */
[----:B------:R-:W2:Y:S01]  /*9130*/  MUFU.EX2 R30, R30 ;  /* 0x0000001e001e7308 */ /* 0x000ea20000000800 */
[--C-:B------:R-:W-:Y:S01]  /*9140*/  FFMA R45, R45, UR60, -R22.reuse ;  /* 0x0000003c2d2d7c23 */ /* 0x100fe20008000816 */
[--C-:B------:R-:W-:Y:S01]  /*9150*/  FFMA R48, R48, UR60, -R22.reuse ;  /* 0x0000003c30307c23 */ /* 0x100fe20008000816 */
[--C-:B------:R-:W-:Y:S01]  /*9160*/  FFMA R49, R49, UR60, -R22.reuse ;  /* 0x0000003c31317c23 */ /* 0x100fe20008000816 */
[--C-:B------:R-:W-:Y:S01]  /*9170*/  FFMA R52, R52, UR60, -R22.reuse ;  /* 0x0000003c34347c23 */ /* 0x100fe20008000816 */
[--C-:B------:R-:W-:Y:S01]  /*9180*/  FFMA R53, R53, UR60, -R22.reuse ;  /* 0x0000003c35357c23 */ /* 0x100fe20008000816 */
[--C-:B------:R-:W-:Y:S01]  /*9190*/  FFMA R56, R56, UR60, -R22.reuse ;  /* 0x0000003c38387c23 */ /* 0x100fe20008000816 */
[--C-:B------:R-:W-:Y:S01]  /*91a0*/  FFMA R57, R57, UR60, -R22.reuse ;  /* 0x0000003c39397c23 */ /* 0x100fe20008000816 */
[----:B---3--:R-:W-:Y:S01]  /*91b0*/  @!P6 FMUL R26, R26, R26 ;  /* 0x0000001a1a1ae220 */ /* 0x008fe20000400000 */
[----:B------:R-:W-:Y:S01]  /*91c0*/  FSETP.GEU.AND P6, PT, R35, -126, PT ;  /* 0xc2fc00002300780b */ /* 0x000fe20003fce000 */
[----:B------:R-:W3:Y:S01]  /*91d0*/  MUFU.EX2 R195, R195 ;  /* 0x000000c300c37308 */ /* 0x000ee20000000800 */
[--C-:B------:R-:W-:Y:S01]  /*91e0*/  FFMA R60, R60, UR60, -R22.reuse ;  /* 0x0000003c3c3c7c23 */ /* 0x100fe20008000816 */
[----:B------:R-:W-:Y:S01]  /*91f0*/  @!P2 FMUL R31, R31, 0.5 ;  /* 0x3f0000001f1fa820 */ /* 0x000fe20000400000 */
[--C-:B------:R-:W-:Y:S01]  /*9200*/  FFMA R61, R61, UR60, -R22.reuse ;  /* 0x0000003c3d3d7c23 */ /* 0x100fe20008000816 */
[--C-:B------:R-:W-:Y:S01]  /*9210*/  FFMA R64, R64, UR60, -R22.reuse ;  /* 0x0000003c40407c23 */ /* 0x100fe20008000816 */
[--C-:B------:R-:W-:Y:S01]  /*9220*/  FFMA R65, R65, UR60, -R22.reuse ;  /* 0x0000003c41417c23 */ /* 0x100fe20008000816 */
[--C-:B------:R-:W-:Y:S01]  /*9230*/  FFMA R68, R68, UR60, -R22.reuse ;  /* 0x0000003c44447c23 */ /* 0x100fe20008000816 */
[----:B--2---:R-:W-:Y:S01]  /*9240*/  @!P3 FMUL R30, R30, R30 ;  /* 0x0000001e1e1eb220 */ /* 0x004fe20000400000 */
[----:B------:R-:W2:Y:S01]  /*9250*/  MUFU.EX2 R31, R31 ;  /* 0x0000001f001f7308 */ /* 0x000ea20000000800 */
[----:B------:R-:W-:Y:S01]  /*9260*/  FSETP.GEU.AND P3, PT, R39, -126, PT ;  /* 0xc2fc00002700780b */ /* 0x000fe20003f6e000 */
[--C-:B------:R-:W-:Y:S01]  /*9270*/  FFMA R69, R69, UR60, -R22.reuse ;  /* 0x0000003c45457c23 */ /* 0x100fe20008000816 */
[--C-:B------:R-:W-:Y:S01]  /*9280*/  FFMA R72, R72, UR60, -R22.reuse ;  /* 0x0000003c48487c23 */ /* 0x100fe20008000816 */
[----:B------:R-:W-:Y:S01]  /*9290*/  @!P6 FMUL R35, R35, 0.5 ;  /* 0x3f0000002323e820 */ /* 0x000fe20000400000 */
[--C-:B------:R-:W-:Y:S01]  /*92a0*/  FFMA R73, R73, UR60, -R22.reuse ;  /* 0x0000003c49497c23 */ /* 0x100fe20008000816 */
[--C-:B------:R-:W-:Y:S01]  /*92b0*/  FFMA R76, R76, UR60, -R22.reuse ;  /* 0x0000003c4c4c7c23 */ /* 0x100fe20008000816 */
[--C-:B------:R-:W-:Y:S01]  /*92c0*/  FFMA R77, R77, UR60, -R22.reuse ;  /* 0x0000003c4d4d7c23 */ /* 0x100fe20008000816 */
[----:B------:R-:W4:Y:S01]  /*92d0*/  MUFU.EX2 R27, R27 ;  /* 0x0000001b001b7308 */ /* 0x000f220000000800 */
[----:B---3--:R-:W-:Y:S01]  /*92e0*/  @!P4 FMUL R195, R195, R195 ;  /* 0x000000c3c3c3c220 */ /* 0x008fe20000400000 */
[----:B------:R-:W-:Y:S01]  /*92f0*/  FSETP.GEU.AND P4, PT, R34, -126, PT ;  /* 0xc2fc00002200780b */ /* 0x000fe20003f8e000 */
[--C-:B------:R-:W-:Y:S01]  /*9300*/  FFMA R80, R80, UR60, -R22.reuse ;  /* 0x0000003c50507c23 */ /* 0x100fe20008000816 */
[--C-:B------:R-:W-:Y:S01]  /*9310*/  FFMA R81, R81, UR60, -R22.reuse ;  /* 0x0000003c51517c23 */ /* 0x100fe20008000816 */
[--C-:B------:R-:W-:Y:S01]  /*9320*/  FFMA R84, R84, UR60, -R22.reuse ;  /* 0x0000003c54547c23 */ /* 0x100fe20008000816 */
[----:B------:R-:W-:Y:S01]  /*9330*/  @!P3 FMUL R39, R39, 0.5 ;  /* 0x3f0000002727b820 */ /* 0x000fe20000400000 */
[--C-:B------:R-:W-:Y:S01]  /*9340*/  FFMA R85, R85, UR60, -R22.reuse ;  /* 0x0000003c55557c23 */ /* 0x100fe20008000816 */
[----:B------:R-:W3:Y:S01]  /*9350*/  MUFU.EX2 R35, R35 ;  /* 0x0000002300237308 */ /* 0x000ee20000000800 */
        /* <DEDUP_REMOVED lines=15> */
[----:B------:R-:W4:Y:S01]  /*9450*/  MUFU.EX2 R34, R34 ;  /* 0x0000002200227308 */ /* 0x000f220000000800 */
[----:B---3--:R-:W-:Y:S01]  /*9460*/  @!P6 FMUL R35, R35, R35 ;  /* 0x000000232323e220 */ /* 0x008fe20000400000 */
[----:B------:R-:W-:Y:S01]  /*9470*/  FSETP.GEU.AND P6, PT, R28, -126, PT ;  /* 0xc2fc00001c00780b */ /* 0x000fe20003fce000 */
[--C-:B------:R-:W-:Y:S01]  /*9480*/  FFMA R104, R104, UR60, -R22.reuse ;  /* 0x0000003c68687c23 */ /* 0x100fe20008000816 */
[--C-:B------:R-:W-:Y:S01]  /*9490*/  FFMA R105, R105, UR60, -R22.reuse ;  /* 0x0000003c69697c23 */ /* 0x100fe20008000816 */
[--C-:B------:R-:W-:Y:S01]  /*94a0*/  FFMA R108, R108, UR60, -R22.reuse ;  /* 0x0000003c6c6c7c23 */ /* 0x100fe20008000816 */
[--C-:B------:R-:W-:Y:S01]  /*94b0*/  FFMA R109, R109, UR60, -R22.reuse ;  /* 0x0000003c6d6d7c23 */ /* 0x100fe20008000816 */
[----:B------:R-:W-:Y:S01]  /*94c0*/  @!P5 FMUL R38, R38, 0.5 ;  /* 0x3f0000002626d820 */ /* 0x000fe20000400000 */
[----:B-1----:R1:W3:Y:S01]  /*94d0*/  MUFU.EX2 R194, R24 ;  /* 0x0000001800c27308 */ /* 0x0022e20000000800 */
        /* <DEDUP_REMOVED lines=8> */
[----:B-1----:R-:W-:Y:S01]  /*9560*/  IADD3 R24, R192, 0x400, RZ ;  /* 0x00000400c0187810 */ /* 0x002fe20007ffe0ff */
[----:B----4-:R-:W-:Y:S01]  /*9570*/  @!P4 FMUL R34, R34, R34 ;  /* 0x000000222222c220 */ /* 0x010fe20000400000 */
[----:B------:R-:W-:Y:S01]  /*9580*/  FSETP.GEU.AND P4, PT, R25, -126, PT ;  /* 0xc2fc00001900780b */ /* 0x000fe20003f8e000 */
[--C-:B------:R-:W-:Y:S01]  /*9590*/  FFMA R120, R120, UR60, -R22.reuse ;  /* 0x0000003c78787c23 */ /* 0x100fe20008000816 */
[----:B------:R-:W-:Y:S01]  /*95a0*/  R2UR UR30, R24 ;  /* 0x00000000181e72ca */ /* 0x000fe200000e0000 */
[--C-:B------:R-:W-:Y:S01]  /*95b0*/  FFMA R121, R121, UR60, -R22.reuse ;  /* 0x0000003c79797c23 */ /* 0x100fe20008000816 */
[----:B------:R-:W-:Y:S01]  /*95c0*/  IADD3 R24, R192, 0x800, RZ ;  /* 0x00000800c0187810 */ /* 0x000fe20007ffe0ff */
[----:B------:R1:W-:Y:S01]  /*95d0*/  MUFU.EX2 R196, R28 ;  /* 0x0000001c00c47308 */ /* 0x0003e20000000800 */
[----:B---3--:R-:W-:Y:S01]  /*95e0*/  @!P2 FMUL R194, R194, R194 ;  /* 0x000000c2c2c2a220 */ /* 0x008fe20000400000 */
[----:B------:R-:W-:Y:S01]  /*95f0*/  FSETP.GEU.AND P2, PT, R33, -126, PT ;  /* 0xc2fc00002100780b */ /* 0x000fe20003f4e000 */
[----:B------:R-:W-:Y:S01]  /*9600*/  @!P3 FMUL R32, R32, 0.5 ;  /* 0x3f0000002020b820 */ /* 0x000fe20000400000 */
[----:B------:R-:W-:Y:S01]  /*9610*/  R2UR UR38, R24 ;  /* 0x00000000182672ca */ /* 0x000fe200000e0000 */
[--C-:B------:R-:W-:Y:S01]  /*9620*/  FFMA R124, R124, UR60, -R22.reuse ;  /* 0x0000003c7c7c7c23 */ /* 0x100fe20008000816 */
[C---:B------:R-:W-:Y:S01]  /*9630*/  IADD3 R24, R192.reuse, 0x220, RZ ;  /* 0x00000220c0187810 */ /* 0x040fe20007ffe0ff */
[----:B------:R-:W-:Y:S01]  /*9640*/  FFMA R125, R125, UR60, -R22 ;  /* 0x0000003c7d7d7c23 */ /* 0x000fe20008000816 */
[----:B------:R3:W-:Y:S01]  /*9650*/  MUFU.EX2 R197, R32 ;  /* 0x0000002000c57308 */ /* 0x0007e20000000800 */
[----:B-1----:R-:W-:Y:S01]  /*9660*/  VIADD R28, R192, 0x200 ;  /* 0x00000200c01c7836 */ /* 0x002fe20000000000 */
[----:B------:R-:W-:Y:S01]  /*9670*/  R2UR UR46, R24 ;  /* 0x00000000182e72ca */ /* 0x000fe200000e0000 */
[----:B------:R-:W-:-:S02]  /*9680*/  VIADD R24, R192, 0x620 ;  /* 0x00000620c0187836 */ /* 0x000fc40000000000 */
[----:B--2---:R-:W-:Y:S01]  /*9690*/  @!P5 FMUL R38, R38, R38 ;  /* 0x000000262626d220 */ /* 0x004fe20000400000 */
[----:B------:R-:W-:Y:S01]  /*96a0*/  FSETP.GEU.AND P5, PT, R29, -126, PT ;  /* 0xc2fc00001d00780b */ /* 0x000fe20003fae000 */
[----:B------:R-:W-:Y:S01]  /*96b0*/  @!P4 FMUL R25, R25, 0.5 ;  /* 0x3f0000001919c820 */ /* 0x000fe20000400000 */
[----:B------:R-:W-:Y:S01]  /*96c0*/  R2UR UR26, R28 ;  /* 0x000000001c1a72ca */ /* 0x000fe200000e0000 */
[----:B------:R-:W-:Y:S01]  /*96d0*/  VIADD R28, R192, 0x600 ;  /* 0x00000600c01c7836 */ /* 0x000fe20000000000 */
[----:B------:R-:W-:Y:S01]  /*96e0*/  R2UR UR54, R24 ;  /* 0x00000000183672ca */ /* 0x000fe200000e0000 */
[----:B------:R-:W-:Y:S01]  /*96f0*/  @!P2 FMUL R33, R33, 0.5 ;  /* 0x3f0000002121a820 */ /* 0x000fe20000400000 */
[----:B------:R-:W-:Y:S01]  /*9700*/  IADD3 R24, R192, 0x820, RZ ;  /* 0x00000820c0187810 */ /* 0x000fe20007ffe0ff */
[--C-:B------:R-:W-:Y:S01]  /*9710*/  FFMA R128, R128, UR60, -R22.reuse ;  /* 0x0000003c80807c23 */ /* 0x100fe20008000816 */
[----:B------:R-:W-:Y:S01]  /*9720*/  R2UR UR34, R28 ;  /* 0x000000001c2272ca */ /* 0x000fe200000e0000 */
[----:B------:R-:W-:Y:S01]  /*9730*/  VIADD R28, R192, 0x20 ;  /* 0x00000020c01c7836 */ /* 0x000fe20000000000 */
[----:B------:R-:W-:Y:S01]  /*9740*/  R2UR UR58, R24 ;  /* 0x00000000183a72ca */ /* 0x000fe200000e0000 */
[C---:B------:R-:W-:Y:S01]  /*9750*/  VIADD R24, R192.reuse, 0x240 ;  /* 0x00000240c0187836 */ /* 0x040fe20000000000 */
[----:B---3--:R-:W-:Y:S01]  /*9760*/  IADD3 R32, R192, 0x260, RZ ;  /* 0x00000260c0207810 */ /* 0x008fe20007ffe0ff */
[--C-:B------:R-:W-:Y:S01]  /*9770*/  FFMA R129, R129, UR60, -R22.reuse ;  /* 0x0000003c81817c23 */ /* 0x100fe20008000816 */
[----:B------:R-:W-:Y:S01]  /*9780*/  R2UR UR42, R28 ;  /* 0x000000001c2a72ca */ /* 0x000fe200000e0000 */
[--C-:B------:R-:W-:Y:S01]  /*9790*/  FFMA R132, R132, UR60, -R22.reuse ;  /* 0x0000003c84847c23 */ /* 0x100fe20008000816 */
[----:B------:R-:W-:Y:S01]  /*97a0*/  IADD3 R28, R192, 0x420, RZ ;  /* 0x00000420c01c7810 */ /* 0x000fe20007ffe0ff */
[--C-:B------:R-:W-:Y:S01]  /*97b0*/  FFMA R133, R133, UR60, -R22.reuse ;  /* 0x0000003c85857c23 */ /* 0x100fe20008000816 */
[----:B------:R-:W-:Y:S01]  /*97c0*/  R2UR UR10, R24 ;  /* 0x00000000180a72ca */ /* 0x000fe200000e0000 */
[----:B------:R-:W-:Y:S01]  /*97d0*/  VIADD R24, R192, 0x840 ;  /* 0x00000840c0187836 */ /* 0x000fe20000000000 */
[----:B------:R-:W-:Y:S01]  /*97e0*/  R2UR UR50, R28 ;  /* 0x000000001c3272ca */ /* 0x000fe200000e0000 */
[--C-:B------:R-:W-:Y:S01]  /*97f0*/  FFMA R136, R136, UR60, -R22.reuse ;  /* 0x0000003c88887c23 */ /* 0x100fe20008000816 */
[----:B------:R-:W-:Y:S01]  /*9800*/  IADD3 R28, R192, 0x40, RZ ;  /* 0x00000040c01c7810 */ /* 0x000fe20007ffe0ff */
[--C-:B------:R-:W-:Y:S01]  /*9810*/  FFMA R137, R137, UR60, -R22.reuse ;  /* 0x0000003c89897c23 */ /* 0x100fe20008000816 */
[--C-:B------:R-:W-:Y:S01]  /*9820*/  FFMA R140, R140, UR60, -R22.reuse ;  /* 0x0000003c8c8c7c23 */ /* 0x100fe20008000816 */
[--C-:B------:R-:W-:Y:S01]  /*9830*/  FFMA R141, R141, UR60, -R22.reuse ;  /* 0x0000003c8d8d7c23 */ /* 0x100fe20008000816 */
[----:B------:R-:W-:Y:S01]  /*9840*/  R2UR UR8, R28 ;  /* 0x000000001c0872ca */ /* 0x000fe200000e0000 */
[--C-:B------:R-:W-:Y:S01]  /*9850*/  FFMA R144, R144, UR60, -R22.reuse ;  /* 0x0000003c90907c23 */ /* 0x100fe20008000816 */
[----:B------:R-:W-:Y:S01]  /*9860*/  IADD3 R28, R192, 0x440, RZ ;  /* 0x00000440c01c7810 */ /* 0x000fe20007ffe0ff */
[--C-:B------:R-:W-:Y:S01]  /*9870*/  FFMA R145, R145, UR60, -R22.reuse ;  /* 0x0000003c91917c23 */ /* 0x100fe20008000816 */
[--C-:B------:R-:W-:Y:S01]  /*9880*/  FFMA R148, R148, UR60, -R22.reuse ;  /* 0x0000003c94947c23 */ /* 0x100fe20008000816 */
[----:B------:R-:W-:Y:S01]  /*9890*/  FFMA R22, R149, UR60, -R22 ;  /* 0x0000003c95167c23 */ /* 0x000fe20008000816 */
[----:B------:R-:W-:Y:S01]  /*98a0*/  R2UR UR14, R28 ;  /* 0x000000001c0e72ca */ /* 0x000fe200000e0000 */
[----:B------:R-:W-:Y:S01]  /*98b0*/  @!P5 FMUL R29, R29, 0.5 ;  /* 0x3f0000001d1dd820 */ /* 0x000fe20000400000 */
[----:B------:R1:W-:Y:S01]  /*98c0*/  MUFU.EX2 R198, R33 ;  /* 0x0000002100c67308 */ /* 0x0003e20000000800 */
[----:B------:R-:W-:Y:S01]  /*98d0*/  IADD3 R28, R192, 0x640, RZ ;  /* 0x00000640c01c7810 */ /* 0x000fe20007ffe0ff */
[--C-:B------:R-:W-:Y:S01]  /*98e0*/  FFMA R42, R42, UR60, -R21.reuse ;  /* 0x0000003c2a2a7c23 */ /* 0x100fe20008000815 */
[----:B------:R-:W-:Y:S01]  /*98f0*/  R2UR UR6, R32 ;  /* 0x00000000200672ca */ /* 0x000fe200000e0000 */
[--C-:B------:R-:W-:Y:S01]  /*9900*/  FFMA R43, R43, UR60, -R21.reuse ;  /* 0x0000003c2b2b7c23 */ /* 0x100fe20008000815 */
[----:B------:R-:W-:Y:S01]  /*9910*/  R2UR UR18, R24 ;  /* 0x00000000181272ca */ /* 0x000fe200000e0000 */
[--C-:B------:R-:W-:Y:S01]  /*9920*/  FFMA R46, R46, UR60, -R21.reuse ;  /* 0x0000003c2e2e7c23 */ /* 0x100fe20008000815 */
[----:B------:R-:W-:Y:S01]  /*9930*/  R2UR UR16, R28 ;  /* 0x000000001c1072ca */ /* 0x000fe200000e0000 */
[----:B------:R2:W3:Y:S01]  /*9940*/  MUFU.EX2 R149, R25 ;  /* 0x0000001900957308 */ /* 0x0004e20000000800 */
[----:B-1----:R-:W-:Y:S01]  /*9950*/  MOV R33, 0xc0000010 ;  /* 0xc000001000217802 */ /* 0x002fe20000000f00 */
[--C-:B------:R-:W-:Y:S01]  /*9960*/  FFMA R47, R47, UR60, -R21.reuse ;  /* 0x0000003c2f2f7c23 */ /* 0x100fe20008000815 */
[--C-:B------:R-:W-:Y:S01]  /*9970*/  FFMA R50, R50, UR60, -R21.reuse ;  /* 0x0000003c32327c23 */ /* 0x100fe20008000815 */
[--C-:B------:R-:W-:Y:S01]  /*9980*/  FFMA R51, R51, UR60, -R21.reuse ;  /* 0x0000003c33337c23 */ /* 0x100fe20008000815 */
[----:B------:R-:W-:Y:S01]  /*9990*/  R2UR UR7, R33 ;  /* 0x00000000210772ca */ /* 0x000fe200000e0000 */
[--C-:B------:R-:W-:Y:S01]  /*99a0*/  FFMA R54, R54, UR60, -R21.reuse ;  /* 0x0000003c36367c23 */ /* 0x100fe20008000815 */
[--C-:B------:R-:W-:Y:S01]  /*99b0*/  FFMA R55, R55, UR60, -R21.reuse ;  /* 0x0000003c37377c23 */ /* 0x100fe20008000815 */
[----:B------:R1:W4:Y:S01]  /*99c0*/  MUFU.EX2 R199, R29 ;  /* 0x0000001d00c77308 */ /* 0x0003220000000800 */
[----:B--2---:R-:W-:Y:S01]  /*99d0*/  MOV R25, 0xc0000010 ;  /* 0xc000001000197802 */ /* 0x004fe20000000f00 */
[--C-:B------:R-:W-:Y:S01]  /*99e0*/  FFMA R58, R58, UR60, -R21.reuse ;  /* 0x0000003c3a3a7c23 */ /* 0x100fe20008000815 */
[----:B------:R-:W-:Y:S01]  /*99f0*/  MOV R33, UR6 ;  /* 0x0000000600217c02 */ /* 0x000fe20008000f00 */
[----:B------:R-:W-:Y:S01]  /*9a00*/  UMOV UR6, UR18 ;  /* 0x0000001200067c82 */ /* 0x000fe20008000000 */
[----:B------:R-:W-:Y:S01]  /*9a10*/  R2UR UR19, R25 ;  /* 0x00000000191372ca */ /* 0x000fe200000e0000 */
[--C-:B------:R-:W-:Y:S01]  /*9a20*/  FFMA R59, R59, UR60, -R21.reuse ;  /* 0x0000003c3b3b7c23 */ /* 0x100fe20008000815 */
[----:B------:R-:W-:Y:S01]  /*9a30*/  R2UR UR11, R25 ;  /* 0x00000000190b72ca */ /* 0x000fe200000e0000 */
[--C-:B------:R-:W-:Y:S01]  /*9a40*/  FFMA R62, R62, UR60, -R21.reuse ;  /* 0x0000003c3e3e7c23 */ /* 0x100fe20008000815 */
[----:B-1----:R-:W-:Y:S01]  /*9a50*/  MOV R29, 0xc0000010 ;  /* 0xc0000010001d7802 */ /* 0x002fe20000000f00 */
[--C-:B------:R-:W-:Y:S01]  /*9a60*/  FFMA R63, R63, UR60, -R21.reuse ;  /* 0x0000003c3f3f7c23 */ /* 0x100fe20008000815 */
[--C-:B------:R-:W-:Y:S01]  /*9a70*/  FFMA R66, R66, UR60, -R21.reuse ;  /* 0x0000003c42427c23 */ /* 0x100fe20008000815 */
[--C-:B------:R-:W-:Y:S01]  /*9a80*/  FFMA R67, R67, UR60, -R21.reuse ;  /* 0x0000003c43437c23 */ /* 0x100fe20008000815 */
[C---:B------:R-:W-:Y:S01]  /*9a90*/  R2UR UR17, R29.reuse ;  /* 0x000000001d1172ca */ /* 0x040fe200000e0000 */
[--C-:B------:R-:W-:Y:S01]  /*9aa0*/  FFMA R70, R70, UR60, -R21.reuse ;  /* 0x0000003c46467c23 */ /* 0x100fe20008000815 */
[----:B------:R-:W-:Y:S01]  /*9ab0*/  R2UR UR15, R29 ;  /* 0x000000001d0f72ca */ /* 0x000fe200000e0000 */
[--C-:B------:R-:W-:Y:S01]  /*9ac0*/  FFMA R71, R71, UR60, -R21.reuse ;  /* 0x0000003c47477c23 */ /* 0x100fe20008000815 */
        /* <DEDUP_REMOVED lines=39> */
[----:B------:R-:W-:Y:S01]  /*9d40*/  MOV R203, UR6 ;  /* 0x0000000600cb7c02 */ /* 0x000fe20008000f00 */
[----:B------:R-:W-:Y:S01]  /*9d50*/  FFMA R21, R151, UR60, -R21 ;  /* 0x0000003c97157c23 */ /* 0x000fe20008000815 */
[----:B------:R-:W-:Y:S01]  /*9d60*/  UMOV UR6, UR16 ;  /* 0x0000001000067c82 */ /* 0x000fe20008000000 */
[----:B------:R-:W-:Y:S01]  /*9d70*/  MOV R151, UR7 ;  /* 0x0000000700977c02 */ /* 0x000fe20008000f00 */
[----:B------:R-:W-:Y:S01]  /*9d80*/  VIADD R24, R192, 0x460 ;  /* 0x00000460c0187836 */ /* 0x000fe20000000000 */
[----:B------:R-:W-:Y:S01]  /*9d90*/  UMOV UR7, UR19 ;  /* 0x0000001300077c82 */ /* 0x000fe20008000000 */
[----:B------:R-:W-:Y:S01]  /*9da0*/  MOV R202, UR6 ;  /* 0x0000000600ca7c02 */ /* 0x000fe20008000f00 */
[----:B------:R-:W-:Y:S01]  /*9db0*/  UMOV UR6, UR14 ;  /* 0x0000000e00067c82 */ /* 0x000fe20008000000 */
[----:B------:R-:W-:Y:S01]  /*9dc0*/  MOV R200, UR7 ;  /* 0x0000000700c87c02 */ /* 0x000fe20008000f00 */
[----:B------:R-:W-:Y:S01]  /*9dd0*/  UMOV UR7, UR17 ;  /* 0x0000001100077c82 */ /* 0x000fe20008000000 */
[----:B------:R-:W-:Y:S01]  /*9de0*/  MOV R205, UR6 ;  /* 0x0000000600cd7c02 */ /* 0x000fe20008000f00 */
[----:B------:R-:W-:Y:S01]  /*9df0*/  UMOV UR6, UR10 ;  /* 0x0000000a00067c82 */ /* 0x000fe20008000000 */
[----:B------:R-:W-:Y:S01]  /*9e00*/  MOV R193, 0xc0000010 ;  /* 0xc000001000c17802 */ /* 0x000fe20000000f00 */
[----:B---3--:R-:W-:Y:S01]  /*9e10*/  @!P4 FMUL R149, R149, R149 ;  /* 0x000000959595c220 */ /* 0x008fe20000400000 */
[----:B------:R-:W-:Y:S01]  /*9e20*/  MOV R201, UR7 ;  /* 0x0000000700c97c02 */ /* 0x000fe20008000f00 */
[----:B------:R-:W-:Y:S01]  /*9e30*/  UMOV UR7, UR15 ;  /* 0x0000000f00077c82 */ /* 0x000fe20008000000 */
[----:B------:R-:W-:Y:S01]  /*9e40*/  R2UR UR10, R24 ;  /* 0x00000000180a72ca */ /* 0x000fe200000e0000 */
[----:B------:R-:W-:-:S02]  /*9e50*/  VIADD R24, R192, 0x860 ;  /* 0x00000860c0187836 */ /* 0x000fc40000000000 */
[----:B------:R-:W-:Y:S01]  /*9e60*/  @!P6 FMUL R196, R196, R196 ;  /* 0x000000c4c4c4e220 */ /* 0x000fe20000400000 */
[----:B----4-:R-:W-:Y:S01]  /*9e70*/  @!P5 FMUL R199, R199, R199 ;  /* 0x000000c7c7c7d220 */ /* 0x010fe20000400000 */
[----:B------:R-:W-:Y:S01]  /*9e80*/  FFMA R20, R195, R20, R26 ;  /* 0x00000014c3147223 */ /* 0x000fe2000000001a */
[----:B------:R-:W-:Y:S01]  /*9e90*/  MOV R204, UR7 ;  /* 0x0000000700cc7c02 */ /* 0x000fe20008000f00 */
[----:B------:R-:W-:Y:S01]  /*9ea0*/  UMOV UR7, UR11 ;  /* 0x0000000b00077c82 */ /* 0x000fe20008000000 */
[----:B------:R-:W-:Y:S01]  /*9eb0*/  R2UR UR22, R192 ;  /* 0x00000000c01672ca */ /* 0x000fe200000e0000 */
[-C--:B------:R-:W-:Y:S01]  /*9ec0*/  FMUL R184, R184, R23.reuse ;  /* 0x00000017b8b87220 */ /* 0x080fe20000400000 */
[----:B------:R-:W-:Y:S01]  /*9ed0*/  R2UR UR23, R193 ;  /* 0x00000000c11772ca */ /* 0x000fe200000e0000 */
[-C--:B------:R-:W-:Y:S01]  /*9ee0*/  FMUL R185, R185, R23.reuse ;  /* 0x00000017b9b97220 */ /* 0x080fe20000400000 */
[----:B------:R-:W-:Y:S01]  /*9ef0*/  R2UR UR27, R29 ;  /* 0x000000001d1b72ca */ /* 0x000fe200000e0000 */
[-C--:B------:R-:W-:Y:S01]  /*9f00*/  FMUL R188, R188, R23.reuse ;  /* 0x00000017bcbc7220 */ /* 0x080fe20000400000 */
[----:B------:R-:W-:Y:S01]  /*9f10*/  R2UR UR31, R25 ;  /* 0x00000000191f72ca */ /* 0x000fe200000e0000 */
[----:B------:R-:W-:Y:S01]  /*9f20*/  FMUL R189, R189, R23 ;  /* 0x00000017bdbd7220 */ /* 0x000fe20000400000 */
        /* <DEDUP_REMOVED lines=21> */
[----:B------:R-:W-:Y:S01]  /*a080*/  FADD R29, R20, R27 ;  /* 0x0000001b141d7221 */ /* 0x000fe20000000000 */
[----:B------:R-:W-:Y:S01]  /*a090*/  R2UR UR19, R25 ;  /* 0x00000000191372ca */ /* 0x000fe200000e0000 */
[-C--:B------:R-:W-:Y:S01]  /*a0a0*/  FMUL R182, R182, R195.reuse ;  /* 0x000000c3b6b67220 */ /* 0x080fe20000400000 */
[----:B------:R-:W-:Y:S01]  /*a0b0*/  R2UR UR18, R24 ;  /* 0x00000000181272ca */ /* 0x000fe200000e0000 */
[----:B------:R-:W-:Y:S01]  /*a0c0*/  FMUL R183, R183, R195 ;  /* 0x000000c3b7b77220 */ /* 0x000fe20000400000 */
[----:B------:R-:W-:Y:S01]  /*a0d0*/  F2FP.BF16.F32.PACK_AB R25, R27, R26 ;  /* 0x0000001a1b19723e */ /* 0x000fe200000010ff */
[-C--:B------:R-:W-:Y:S01]  /*a0e0*/  FMUL R168, R168, R23.reuse ;  /* 0x00000017a8a87220 */ /* 0x080fe20000400000 */
[----:B------:R-:W-:Y:S01]  /*a0f0*/  F2FP.BF16.F32.PACK_AB R27, R31, R30 ;  /* 0x0000001e1f1b723e */ /* 0x000fe200000010ff */
[-C--:B------:R-:W-:Y:S01]  /*a100*/  FMUL R169, R169, R23.reuse ;  /* 0x00000017a9a97220 */ /* 0x080fe20000400000 */
[----:B------:R-:W-:Y:S01]  /*a110*/  F2FP.BF16.F32.PACK_AB R24, R149, R194 ;  /* 0x000000c29518723e */ /* 0x000fe200000010ff */
[-C--:B------:R-:W-:Y:S01]  /*a120*/  FMUL R172, R172, R23.reuse ;  /* 0x00000017acac7220 */ /* 0x080fe20000400000 */
[----:B------:R-:W-:Y:S01]  /*a130*/  F2FP.BF16.F32.PACK_AB R26, R199, R196 ;  /* 0x000000c4c71a723e */ /* 0x000fe200000010ff */
[----:B------:R-:W-:Y:S01]  /*a140*/  FMUL R173, R173, R23 ;  /* 0x00000017adad7220 */ /* 0x000fe20000400000 */
[-C--:B------:R-:W-:Y:S01]  /*a150*/  FMUL R170, R170, R195.reuse ;  /* 0x000000c3aaaa7220 */ /* 0x080fe20000400000 */
[-C--:B------:R-:W-:Y:S01]  /*a160*/  FMUL R171, R171, R195.reuse ;  /* 0x000000c3abab7220 */ /* 0x080fe20000400000 */
[----:B------:R-:W-:Y:S01]  /*a170*/  WARPGROUP.ARRIVE ;  /* 0x00000000000079c5 */ /* 0x000fe20000000000 */
[-C--:B------:R-:W-:Y:S01]  /*a180*/  FMUL R174, R174, R195.reuse ;  /* 0x000000c3aeae7220 */ /* 0x080fe20000400000 */
[----:B------:R-:W-:Y:S01]  /*a190*/  FMUL R175, R175, R195 ;  /* 0x000000c3afaf7220 */ /* 0x000fe20000400000 */
[-C--:B------:R-:W-:Y:S01]  /*a1a0*/  FMUL R160, R160, R23.reuse ;  /* 0x00000017a0a07220 */ /* 0x080fe20000400000 */
[-C--:B------:R-:W-:Y:S01]  /*a1b0*/  FMUL R161, R161, R23.reuse ;  /* 0x00000017a1a17220 */ /* 0x080fe20000400000 */
[-C--:B------:R-:W-:Y:S01]  /*a1c0*/  FMUL R164, R164, R23.reuse ;  /* 0x00000017a4a47220 */ /* 0x080fe20000400000 */
[----:B------:R-:W-:Y:S01]  /*a1d0*/  HGMMA.64x16x16.F32.BF16 R184, R24, gdesc[UR20].tnspB, R184, gsb0 ;  /* 0x4020001418b87df0 */ /* 0x000fe200080018b8 */
[----:B------:R-:W-:Y:S01]  /*a1e0*/  FMUL R165, R165, R23 ;  /* 0x00000017a5a57220 */ /* 0x000fe20000400000 */
[-C--:B------:R-:W-:Y:S01]  /*a1f0*/  FMUL R162, R162, R195.reuse ;  /* 0x000000c3a2a27220 */ /* 0x080fe20000400000 */
[-C--:B------:R-:W-:Y:S01]  /*a200*/  FMUL R163, R163, R195.reuse ;  /* 0x000000c3a3a37220 */ /* 0x080fe20000400000 */
[-C--:B------:R-:W-:Y:S01]  /*a210*/  FMUL R166, R166, R195.reuse ;  /* 0x000000c3a6a67220 */ /* 0x080fe20000400000 */
        /* <DEDUP_REMOVED lines=9> */
[----:B------:R-:W-:Y:S01]  /*a2b0*/  FSETP.GEU.AND P4, PT, R36, -126, PT ;  /* 0xc2fc00002400780b */ /* 0x000fe20003f8e000 */
[----:B------:R-:W-:Y:S01]  /*a2c0*/  @!P3 FMUL R197, R197, R197 ;  /* 0x000000c5c5c5b220 */ /* 0x000fe20000400000 */
[----:B------:R-:W-:Y:S01]  /*a2d0*/  FSETP.GEU.AND P6, PT, R37, -126, PT ;  /* 0xc2fc00002500780b */ /* 0x000fe20003fce000 */
[----:B------:R-:W-:Y:S01]  /*a2e0*/  @!P2 FMUL R198, R198, R198 ;  /* 0x000000c6c6c6a220 */ /* 0x000fe20000400000 */
[----:B------:R-:W-:Y:S01]  /*a2f0*/  FSETP.GEU.AND P5, PT, R42, -126, PT ;  /* 0xc2fc00002a00780b */ /* 0x000fe20003fae000 */
[----:B------:R-:W-:Y:S01]  /*a300*/  FADD R20, R29, R30 ;  /* 0x0000001e1d147221 */ /* 0x000fe20000000000 */
[----:B------:R-:W-:Y:S01]  /*a310*/  FSETP.GEU.AND P3, PT, R43, -126, PT ;  /* 0xc2fc00002b00780b */ /* 0x000fe20003f6e000 */
[----:B------:R-:W-:Y:S01]  /*a320*/  FFMA R18, R23, R18, R194 ;  /* 0x0000001217127223 */ /* 0x000fe200000000c2 */
[----:B------:R-:W-:Y:S01]  /*a330*/  FSETP.GEU.AND P2, PT, R46, -126, PT ;  /* 0xc2fc00002e00780b */ /* 0x000fe20003f4e000 */
[----:B------:R-:W-:Y:S01]  /*a340*/  FADD R209, R20, R31 ;  /* 0x0000001f14d17221 */ /* 0x000fe20000000000 */
[----:B------:R-:W-:Y:S01]  /*a350*/  MOV R206, UR7 ;  /* 0x0000000700ce7c02 */ /* 0x000fe20008000f00 */
[----:B------:R-:W-:Y:S01]  /*a360*/  FADD R29, R18, R149 ;  /* 0x00000095121d7221 */ /* 0x000fe20000000000 */
[----:B------:R-:W-:Y:S01]  /*a370*/  MOV R207, UR6 ;  /* 0x0000000600cf7c02 */ /* 0x000fe20008000f00 */
[----:B------:R-:W-:Y:S01]  /*a380*/  @!P4 FMUL R36, R36, 0.5 ;  /* 0x3f0000002424c820 */ /* 0x000fe20000400000 */
[----:B------:R-:W-:Y:S01]  /*a390*/  FADD R20, R209, R34 ;  /* 0x00000022d1147221 */ /* 0x000fe20000000000 */
[----:B------:R-:W-:Y:S01]  /*a3a0*/  @!P6 FMUL R37, R37, 0.5 ;  /* 0x3f0000002525e820 */ /* 0x000fe20000400000 */
[----:B------:R-:W-:Y:S01]  /*a3b0*/  FADD R18, R29, R196 ;  /* 0x000000c41d127221 */ /* 0x000fe20000000000 */
[----:B------:R-:W-:Y:S01]  /*a3c0*/  @!P5 FMUL R42, R42, 0.5 ;  /* 0x3f0000002a2ad820 */ /* 0x000fe20000400000 */
[----:B------:R-:W-:Y:S01]  /*a3d0*/  FADD R23, R20, R35 ;  /* 0x0000002314177221 */ /* 0x000fe20000000000 */
[----:B------:R-:W1:Y:S01]  /*a3e0*/  MUFU.EX2 R36, R36 ;  /* 0x0000002400247308 */ /* 0x000e620000000800 */
[----:B------:R-:W-:Y:S01]  /*a3f0*/  @!P3 FMUL R43, R43, 0.5 ;  /* 0x3f0000002b2bb820 */ /* 0x000fe20000400000 */
[----:B------:R-:W-:Y:S01]  /*a400*/  @!P2 FMUL R46, R46, 0.5 ;  /* 0x3f0000002e2ea820 */ /* 0x000fe20000400000 */
[----:B------:R-:W-:Y:S01]  /*a410*/  FADD R18, R18, R199 ;  /* 0x000000c712127221 */ /* 0x000fe20000000000 */
[----:B------:R-:W-:Y:S01]  /*a420*/  FADD R20, R23, R38 ;  /* 0x0000002617147221 */ /* 0x000fe20000000000 */
[----:B------:R-:W-:Y:S01]  /*a430*/  UMOV UR6, UR8 ;  /* 0x0000000800067c82 */ /* 0x000fe20008000000 */
[----:B------:R-:W-:Y:S01]  /*a440*/  UMOV UR7, UR9 ;  /* 0x0000000900077c82 */ /* 0x000fe20008000000 */
[----:B------:R-:W-:Y:S01]  /*a450*/  FADD R23, R18, R197 ;  /* 0x000000c512177221 */ /* 0x000fe20000000000 */
[----:B------:R-:W2:Y:S01]  /*a460*/  MUFU.EX2 R37, R37 ;  /* 0x0000002500257308 */ /* 0x000ea20000000800 */
[----:B------:R-:W-:-:S02]  /*a470*/  WARPGROUP.DEPBAR.LE gsb0, 0x0 ;  /* 0x00008000000079c5 */ /* 0x000fc40000010000 */
[----:B------:R-:W-:Y:S01]  /*a480*/  WARPGROUP.ARRIVE ;  /* 0x00000000000079c5 */ /* 0x000fe20000000000 */
[----:B------:R-:W-:Y:S01]  /*a490*/  FADD R23, R23, R198 ;  /* 0x000000c617177221 */ /* 0x000fe20000000000 */
[C---:B------:R-:W-:Y:S01]  /*a4a0*/  IADD3 R28, R192.reuse, 0x60, RZ ;  /* 0x00000060c01c7810 */ /* 0x040fe20007ffe0ff */
[----:B------:R-:W-:Y:S01]  /*a4b0*/  IMAD.MOV.U32 R29, RZ, RZ, -0x3ffffff0 ;  /* 0xc0000010ff1d7424 */ /* 0x000fe200078e00ff */
[----:B------:R-:W-:Y:S01]  /*a4c0*/  IADD3 R30, R192, 0x280, RZ ;  /* 0x00000280c01e7810 */ /* 0x000fe20007ffe0ff */
[----:B------:R-:W3:Y:S01]  /*a4d0*/  MUFU.EX2 R42, R42 ;  /* 0x0000002a002a7308 */ /* 0x000ee20000000800 */
[----:B------:R-:W-:Y:S01]  /*a4e0*/  HGMMA.64x16x16.F32.BF16 R176, R24, gdesc[UR24].tnspB, R176, gsb0 ;  /* 0x4020001818b07df0 */ /* 0x000fe200080018b0 */
[----:B-1----:R-:W-:Y:S01]  /*a4f0*/  @!P4 FMUL R36, R36, R36 ;  /* 0x000000242424c220 */ /* 0x002fe20000400000 */
[----:B------:R-:W-:Y:S02]  /*a500*/  FSETP.GEU.AND P4, PT, R47, -126, PT ;  /* 0xc2fc00002f00780b */ /* 0x000fe40003f8e000 */
[----:B------:R-:W-:Y:S01]  /*a510*/  R2UR UR12, R28 ;  /* 0x000000001c0c72ca */ /* 0x000fe200000e0000 */
[----:B------:R-:W-:Y:S01]  /*a520*/  FADD R18, R23, R36 ;  /* 0x0000002417127221 */ /* 0x000fe20000000000 */
[----:B------:R-:W-:Y:S01]  /*a530*/  IADD3 R28, R192, 0x660, RZ ;  /* 0x00000660c01c7810 */ /* 0x000fe20007ffe0ff */
[----:B------:R-:W1:Y:S01]  /*a540*/  MUFU.EX2 R43, R43 ;  /* 0x0000002b002b7308 */ /* 0x000e620000000800 */
[----:B--2---:R-:W-:Y:S01]  /*a550*/  @!P6 FMUL R37, R37, R37 ;  /* 0x000000252525e220 */ /* 0x004fe20000400000 */
[----:B------:R-:W-:-:S02]  /*a560*/  FSETP.GEU.AND P6, PT, R40, -126, PT ;  /* 0xc2fc00002800780b */ /* 0x000fc40003fce000 */
[----:B------:R-:W-:Y:S01]  /*a570*/  R2UR UR14, R28 ;  /* 0x000000001c0e72ca */ /* 0x000fe200000e0000 */
[----:B------:R-:W-:Y:S01]  /*a580*/  FADD R23, R18, R37 ;  /* 0x0000002512177221 */ /* 0x000fe20000000000 */
[----:B------:R-:W-:Y:S02]  /*a590*/  IADD3 R28, R192, 0x80, RZ ;  /* 0x00000080c01c7810 */ /* 0x000fe40007ffe0ff */
[----:B------:R-:W2:Y:S01]  /*a5a0*/  MUFU.EX2 R46, R46 ;  /* 0x0000002e002e7308 */ /* 0x000ea20000000800 */
[----:B---3--:R-:W-:Y:S01]  /*a5b0*/  @!P5 FMUL R42, R42, R42 ;  /* 0x0000002a2a2ad220 */ /* 0x008fe20000400000 */
[----:B------:R-:W-:Y:S01]  /*a5c0*/  FSETP.GEU.AND P5, PT, R41, -126, PT ;  /* 0xc2fc00002900780b */ /* 0x000fe20003fae000 */
[----:B------:R-:W-:Y:S01]  /*a5d0*/  @!P4 FMUL R47, R47, 0.5 ;  /* 0x3f0000002f2fc820 */ /* 0x000fe20000400000 */
[----:B------:R-:W-:Y:S02]  /*a5e0*/  R2UR UR22, R28 ;  /* 0x000000001c1672ca */ /* 0x000fe400000e0000 */
[----:B------:R-:W-:Y:S01]  /*a5f0*/  R2UR UR23, R29 ;  /* 0x000000001d1772ca */ /* 0x000fe200000e0000 */
[----:B------:R-:W-:Y:S01]  /*a600*/  @!P6 FMUL R40, R40, 0.5 ;  /* 0x3f0000002828e820 */ /* 0x000fe20000400000 */
[----:B------:R-:W-:Y:S01]  /*a610*/  MOV R31, 0xc0000010 ;  /* 0xc0000010001f7802 */ /* 0x000fe20000000f00 */
[----:B-1----:R-:W-:Y:S01]  /*a620*/  @!P3 FMUL R43, R43, R43 ;  /* 0x0000002b2b2bb220 */ /* 0x002fe20000400000 */
[----:B------:R-:W-:Y:S01]  /*a630*/  FSETP.GEU.AND P3, PT, R44, -126, PT ;  /* 0xc2fc00002c00780b */ /* 0x000fe20003f6e000 */
[----:B------:R-:W1:Y:S01]  /*a640*/  MUFU.EX2 R47, R47 ;  /* 0x0000002f002f7308 */ /* 0x000e620000000800 */
[----:B------:R-:W-:Y:S01]  /*a650*/  R2UR UR26, R30 ;  /* 0x000000001e1a72ca */ /* 0x000fe200000e0000 */
[C---:B------:R-:W-:Y:S01]  /*a660*/  VIADD R30, R192.reuse, 0x680 ;  /* 0x00000680c01e7836 */ /* 0x040fe20000000000 */
[----:B------:R-:W-:Y:S01]  /*a670*/  R2UR UR27, R31 ;  /* 0x000000001f1b72ca */ /* 0x000fe200000e0000 */
[----:B------:R-:W-:Y:S01]  /*a680*/  @!P5 FMUL R41, R41, 0.5 ;  /* 0x3f0000002929d820 */ /* 0x000fe20000400000 */
[----:B------:R-:W-:Y:S01]  /*a690*/  IADD3 R28, R192, 0x480, RZ ;  /* 0x00000480c01c7810 */ /* 0x000fe20007ffe0ff */
[----:B--2---:R-:W-:Y:S01]  /*a6a0*/  @!P2 FMUL R46, R46, R46 ;  /* 0x0000002e2e2ea220 */ /* 0x004fe20000400000 */
[----:B------:R-:W-:Y:S01]  /*a6b0*/  FSETP.GEU.AND P2, PT, R45, -126, PT ;  /* 0xc2fc00002d00780b */ /* 0x000fe20003f4e000 */
[----:B------:R-:W2:Y:S01]  /*a6c0*/  MUFU.EX2 R40, R40 ;  /* 0x0000002800287308 */ /* 0x000ea20000000800 */
[----:B------:R-:W-:-:S02]  /*a6d0*/  MOV R29, 0xc0000010 ;  /* 0xc0000010001d7802 */ /* 0x000fc40000000f00 */
[----:B------:R-:W-:Y:S01]  /*a6e0*/  MOV R31, 0xc0000010 ;  /* 0xc0000010001f7802 */ /* 0x000fe20000000f00 */
[----:B------:R-:W-:Y:S01]  /*a6f0*/  @!P3 FMUL R44, R44, 0.5 ;  /* 0x3f0000002c2cb820 */ /* 0x000fe20000400000 */
[----:B------:R-:W-:Y:S02]  /*a700*/  MOV R193, UR5 ;  /* 0x0000000500c17c02 */ /* 0x000fe40008000f00 */
[----:B------:R-:W-:Y:S01]  /*a710*/  MOV R32, UR4 ;  /* 0x0000000400207c02 */ /* 0x000fe20008000f00 */
[----:B------:R-:W-:Y:S02]  /*a720*/  WARPGROUP.DEPBAR.LE gsb0, 0x0 ;  /* 0x00008000000079c5 */ /* 0x000fe40000010000 */
[----:B------:R-:W-:Y:S01]  /*a730*/  WARPGROUP.ARRIVE ;  /* 0x00000000000079c5 */ /* 0x000fe20000000000 */
[----:B------:R-:W3:Y:S01]  /*a740*/  MUFU.EX2 R41, R41 ;  /* 0x0000002900297308 */ /* 0x000ee20000000800 */
[----:B------:R-:W-:Y:S01]  /*a750*/  @!P2 FMUL R45, R45, 0.5 ;  /* 0x3f0000002d2da820 */ /* 0x000fe20000400000 */
[----:B-1----:R-:W-:Y:S01]  /*a760*/  @!P4 FMUL R47, R47, R47 ;  /* 0x0000002f2f2fc220 */ /* 0x002fe20000400000 */
[----:B------:R-:W-:-:S02]  /*a770*/  FSETP.GEU.AND P4, PT, R50, -126, PT ;  /* 0xc2fc00003200780b */ /* 0x000fc40003f8e000 */
[----:B------:R-:W-:Y:S01]  /*a780*/  HGMMA.64x16x16.F32.BF16 R168, R24, gdesc[UR28].tnspB, R168, gsb0 ;  /* 0x4020001c18a87df0 */ /* 0x000fe200080018a8 */
[----:B--2---:R-:W-:Y:S01]  /*a790*/  @!P6 FMUL R40, R40, R40 ;  /* 0x000000282828e220 */ /* 0x004fe20000400000 */
[----:B------:R-:W-:Y:S01]  /*a7a0*/  FSETP.GEU.AND P6, PT, R51, -126, PT ;  /* 0xc2fc00003300780b */ /* 0x000fe20003fce000 */
[----:B------:R-:W1:Y:S01]  /*a7b0*/  MUFU.EX2 R44, R44 ;  /* 0x0000002c002c7308 */ /* 0x000e620000000800 */
[----:B------:R-:W-:Y:S02]  /*a7c0*/  R2UR UR30, R28 ;  /* 0x000000001c1e72ca */ /* 0x000fe400000e0000 */
[----:B------:R-:W-:Y:S02]  /*a7d0*/  R2UR UR31, R29 ;  /* 0x000000001d1f72ca */ /* 0x000fe400000e0000 */
[----:B------:R-:W-:Y:S02]  /*a7e0*/  IADD3 R28, R192, 0xa0, RZ ;  /* 0x000000a0c01c7810 */ /* 0x000fe40007ffe0ff */
[----:B------:R-:W-:Y:S01]  /*a7f0*/  MOV R29, 0xc0000010 ;  /* 0xc0000010001d7802 */ /* 0x000fe20000000f00 */
[----:B------:R-:W2:Y:S01]  /*a800*/  MUFU.EX2 R45, R45 ;  /* 0x0000002d002d7308 */ /* 0x000ea20000000800 */
[----:B---3--:R-:W-:Y:S01]  /*a810*/  @!P5 FMUL R41, R41, R41 ;  /* 0x000000292929d220 */ /* 0x008fe20000400000 */
[----:B------:R-:W-:Y:S01]  /*a820*/  FSETP.GEU.AND P5, PT, R54, -126, PT ;  /* 0xc2fc00003600780b */ /* 0x000fe20003fae000 */
[----:B------:R-:W-:Y:S01]  /*a830*/  @!P4 FMUL R50, R50, 0.5 ;  /* 0x3f0000003232c820 */ /* 0x000fe20000400000 */
[----:B------:R-:W-:Y:S01]  /*a840*/  @!P6 FMUL R51, R51, 0.5 ;  /* 0x3f0000003333e820 */ /* 0x000fe20000400000 */
[----:B------:R-:W-:Y:S01]  /*a850*/  R2UR UR5, R193 ;  /* 0x00000000c10572ca */ /* 0x000fe200000e0000 */
[----:B------:R-:W-:Y:S01]  /*a860*/  IMAD.MOV.U32 R193, RZ, RZ, -0x3ffffff0 ;  /* 0xc0000010ffc17424 */ /* 0x000fe200078e00ff */
[----:B------:R-:W-:Y:S01]  /*a870*/  IADD3 R11, R11, 0x1, RZ ;  /* 0x000000010b0b7810 */ /* 0x000fe20007ffe0ff */
[----:B-1----:R-:W-:Y:S01]  /*a880*/  @!P3 FMUL R44, R44, R44 ;  /* 0x0000002c2c2cb220 */ /* 0x002fe20000400000 */
[----:B------:R-:W1:Y:S01]  /*a890*/  MUFU.EX2 R50, R50 ;  /* 0x0000003200327308 */ /* 0x000e620000000800 */
[----:B------:R-:W-:-:S02]  /*a8a0*/  FSETP.GEU.AND P3, PT, R55, -126, PT ;  /* 0xc2fc00003700780b */ /* 0x000fc40003f6e000 */
[----:B------:R-:W-:-:S03]  /*a8b0*/  R2UR UR4, R32 ;  /* 0x00000000200472ca */ /* 0x000fc600000e0000 */
[----:B------:R-:W-:Y:S01]  /*a8c0*/  @!P5 FMUL R54, R54, 0.5 ;  /* 0x3f0000003636d820 */ /* 0x000fe20000400000 */
[----:B--2---:R-:W-:Y:S01]  /*a8d0*/  @!P2 FMUL R45, R45, R45 ;  /* 0x0000002d2d2da220 */ /* 0x004fe20000400000 */
[----:B------:R-:W2:Y:S01]  /*a8e0*/  MUFU.EX2 R51, R51 ;  /* 0x0000003300337308 */ /* 0x000ea20000000800 */
[----:B------:R-:W-:-:S05]  /*a8f0*/  FSETP.GEU.AND P2, PT, R48, -126, PT ;  /* 0xc2fc00003000780b */ /* 0x000fca0003f4e000 */
[----:B------:R-:W-:Y:S02]  /*a900*/  @!P3 FMUL R55, R55, 0.5 ;  /* 0x3f0000003737b820 */ /* 0x000fe40000400000 */
[----:B------:R-:W3:Y:S01]  /*a910*/  MUFU.EX2 R54, R54 ;  /* 0x0000003600367308 */ /* 0x000ee20000000800 */
[----:B-1----:R-:W-:Y:S01]  /*a920*/  @!P4 FMUL R50, R50, R50 ;  /* 0x000000323232c220 */ /* 0x002fe20000400000 */
[----:B------:R-:W-:Y:S02]  /*a930*/  FSETP.GEU.AND P4, PT, R49, -126, PT ;  /* 0xc2fc00003100780b */ /* 0x000fe40003f8e000 */
[----:B------:R-:W-:Y:S01]  /*a940*/  MOV R32, UR4 ;  /* 0x0000000400207c02 */ /* 0x000fe20008000f00 */
[----:B------:R-:W-:Y:S02]  /*a950*/  WARPGROUP.DEPBAR.LE gsb0, 0x0 ;  /* 0x00008000000079c5 */ /* 0x000fe40000010000 */
[----:B------:R-:W-:Y:S01]  /*a960*/  WARPGROUP.ARRIVE ;  /* 0x00000000000079c5 */ /* 0x000fe20000000000 */
[----:B------:R-:W-:Y:S01]  /*a970*/  @!P2 FMUL R48, R48, 0.5 ;  /* 0x3f0000003030a820 */ /* 0x000fe20000400000 */
[----:B--2---:R-:W-:Y:S01]  /*a980*/  @!P6 FMUL R51, R51, R51 ;  /* 0x000000333333e220 */ /* 0x004fe20000400000 */
[----:B------:R-:W-:Y:S01]  /*a990*/  FSETP.GEU.AND P6, PT, R52, -126, PT ;  /* 0xc2fc00003400780b */ /* 0x000fe20003fce000 */
[----:B------:R-:W1:Y:S01]  /*a9a0*/  MUFU.EX2 R55, R55 ;  /* 0x0000003700377308 */ /* 0x000e620000000800 */
[----:B------:R-:W-:Y:S01]  /*a9b0*/  R2UR UR4, R32 ;  /* 0x00000000200472ca */ /* 0x000fe200000e0000 */
[----:B------:R-:W-:Y:S01]  /*a9c0*/  HGMMA.64x16x16.F32.BF16 R160, R24, gdesc[UR32].tnspB, R160, gsb0 ;  /* 0x4020002018a07df0 */ /* 0x000fe200080018a0 */
[----:B------:R-:W-:Y:S01]  /*a9d0*/  R2UR UR34, R30 ;  /* 0x000000001e2272ca */ /* 0x000fe200000e0000 */
[----:B------:R-:W-:Y:S01]  /*a9e0*/  @!P4 FMUL R49, R49, 0.5 ;  /* 0x3f0000003131c820 */ /* 0x000fe20000400000 */
[----:B------:R-:W-:Y:S01]  /*a9f0*/  R2UR UR35, R31 ;  /* 0x000000001f2372ca */ /* 0x000fe200000e0000 */
[----:B---3--:R-:W-:Y:S01]  /*aa00*/  @!P5 FMUL R54, R54, R54 ;  /* 0x000000363636d220 */ /* 0x008fe20000400000 */
[----:B------:R-:W-:Y:S01]  /*aa10*/  FSETP.GEU.AND P5, PT, R53, -126, PT ;  /* 0xc2fc00003500780b */ /* 0x000fe20003fae000 */
[----:B------:R-:W2:Y:S01]  /*aa20*/  MUFU.EX2 R48, R48 ;  /* 0x0000003000307308 */ /* 0x000ea20000000800 */
[----:B------:R-:W-:-:S02]  /*aa30*/  VIADD R30, R192, 0x2a0 ;  /* 0x000002a0c01e7836 */ /* 0x000fc40000000000 */
[----:B------:R-:W-:Y:S02]  /*aa40*/  IMAD.MOV.U32 R31, RZ, RZ, -0x3ffffff0 ;  /* 0xc0000010ff1f7424 */ /* 0x000fe400078e00ff */
[----:B------:R-:W-:-:S03]  /*aa50*/  @!P6 FMUL R52, R52, 0.5 ;  /* 0x3f0000003434e820 */ /* 0x000fc60000400000 */
[----:B------:R-:W3:Y:S01]  /*aa60*/  MUFU.EX2 R49, R49 ;  /* 0x0000003100317308 */ /* 0x000ee20000000800 */
[----:B-1----:R-:W-:Y:S01]  /*aa70*/  @!P3 FMUL R55, R55, R55 ;  /* 0x000000373737b220 */ /* 0x002fe20000400000 */
[----:B------:R-:W-:Y:S02]  /*aa80*/  FSETP.GEU.AND P3, PT, R58, -126, PT ;  /* 0xc2fc00003a00780b */ /* 0x000fe40003f6e000 */
[----:B------:R-:W-:-:S04]  /*aa90*/  @!P5 FMUL R53, R53, 0.5 ;  /* 0x3f0000003535d820 */ /* 0x000fc80000400000 */
[----:B------:R-:W1:Y:S01]  /*aaa0*/  MUFU.EX2 R52, R52 ;  /* 0x0000003400347308 */ /* 0x000e620000000800 */
[----:B--2---:R-:W-:Y:S01]  /*aab0*/  @!P2 FMUL R48, R48, R48 ;  /* 0x000000303030a220 */ /* 0x004fe20000400000 */
[----:B------:R-:W-:-:S05]  /*aac0*/  FSETP.GEU.AND P2, PT, R59, -126, PT ;  /* 0xc2fc00003b00780b */ /* 0x000fca0003f4e000 */
[----:B------:R-:W-:Y:S01]  /*aad0*/  @!P3 FMUL R58, R58, 0.5 ;  /* 0x3f0000003a3ab820 */ /* 0x000fe20000400000 */
[----:B------:R-:W2:Y:S01]  /*aae0*/  MUFU.EX2 R53, R53 ;  /* 0x0000003500357308 */ /* 0x000ea20000000800 */
[----:B---3--:R-:W-:Y:S01]  /*aaf0*/  @!P4 FMUL R49, R49, R49 ;  /* 0x000000313131c220 */ /* 0x008fe20000400000 */
[----:B------:R-:W-:-:S05]  /*ab00*/  FSETP.GEU.AND P4, PT, R62, -126, PT ;  /* 0xc2fc00003e00780b */ /* 0x000fca0003f8e000 */
[----:B------:R-:W-:Y:S01]  /*ab10*/  @!P2 FMUL R59, R59, 0.5 ;  /* 0x3f0000003b3ba820 */ /* 0x000fe20000400000 */
[----:B------:R-:W3:Y:S01]  /*ab20*/  MUFU.EX2 R58, R58 ;  /* 0x0000003a003a7308 */ /* 0x000ee20000000800 */
[----:B-1----:R-:W-:Y:S01]  /*ab30*/  @!P6 FMUL R52, R52, R52 ;  /* 0x000000343434e220 */ /* 0x002fe20000400000 */
[----:B------:R-:W-:Y:S01]  /*ab40*/  FSETP.GEU.AND P6, PT, R63, -126, PT ;  /* 0xc2fc00003f00780b */ /* 0x000fe20003fce000 */
[----:B------:R-:W-:Y:S02]  /*ab50*/  WARPGROUP.DEPBAR.LE gsb0, 0x0 ;  /* 0x00008000000079c5 */ /* 0x000fe40000010000 */
[----:B------:R-:W-:Y:S02]  /*ab60*/  WARPGROUP.ARRIVE ;  /* 0x00000000000079c5 */ /* 0x000fe40000000000 */
[----:B------:R-:W-:Y:S01]  /*ab70*/  @!P4 FMUL R62, R62, 0.5 ;  /* 0x3f0000003e3ec820 */ /* 0x000fe20000400000 */
[----:B------:R-:W1:Y:S01]  /*ab80*/  MUFU.EX2 R59, R59 ;  /* 0x0000003b003b7308 */ /* 0x000e620000000800 */
[----:B--2---:R-:W-:Y:S01]  /*ab90*/  @!P5 FMUL R53, R53, R53 ;  /* 0x000000353535d220 */ /* 0x004fe20000400000 */
[----:B------:R-:W-:Y:S01]  /*aba0*/  FSETP.GEU.AND P5, PT, R56, -126, PT ;  /* 0xc2fc00003800780b */ /* 0x000fe20003fae000 */
[----:B------:R-:W-:Y:S04]  /*abb0*/  HGMMA.64x16x16.F32.BF16 R152, R24, gdesc[UR36].tnspB, R152, gsb0 ;  /* 0x4020002418987df0 */ /* 0x000fe80008001898 */
[----:B------:R-:W-:Y:S01]  /*abc0*/  @!P6 FMUL R63, R63, 0.5 ;  /* 0x3f0000003f3fe820 */ /* 0x000fe20000400000 */
[----:B------:R-:W2:Y:S01]  /*abd0*/  MUFU.EX2 R62, R62 ;  /* 0x0000003e003e7308 */ /* 0x000ea20000000800 */
[----:B---3--:R-:W-:Y:S01]  /*abe0*/  @!P3 FMUL R58, R58, R58 ;  /* 0x0000003a3a3ab220 */ /* 0x008fe20000400000 */
[----:B------:R-:W-:-:S05]  /*abf0*/  FSETP.GEU.AND P3, PT, R57, -126, PT ;  /* 0xc2fc00003900780b */ /* 0x000fca0003f6e000 */
[----:B------:R-:W-:Y:S01]  /*ac00*/  @!P5 FMUL R56, R56, 0.5 ;  /* 0x3f0000003838d820 */ /* 0x000fe20000400000 */
[----:B------:R-:W3:Y:S01]  /*ac10*/  MUFU.EX2 R63, R63 ;  /* 0x0000003f003f7308 */ /* 0x000ee20000000800 */
[----:B-1----:R-:W-:Y:S01]  /*ac20*/  @!P2 FMUL R59, R59, R59 ;  /* 0x0000003b3b3ba220 */ /* 0x002fe20000400000 */
[----:B------:R-:W-:-:S05]  /*ac30*/  FSETP.GEU.AND P2, PT, R60, -126, PT ;  /* 0xc2fc00003c00780b */ /* 0x000fca0003f4e000 */
[----:B------:R-:W-:Y:S01]  /*ac40*/  @!P3 FMUL R57, R57, 0.5 ;  /* 0x3f0000003939b820 */ /* 0x000fe20000400000 */
        /* <DEDUP_REMOVED lines=12> */
[----:B------:R-:W-:Y:S01]  /*ad10*/  VIADD R24, R192, 0x880 ;  /* 0x00000880c0187836 */ /* 0x000fe20000000000 */
[----:B------:R-:W-:Y:S02]  /*ad20*/  MOV R25, 0xc0000010 ;  /* 0xc000001000197802 */ /* 0x000fe40000000f00 */
[----:B------:R-:W1:Y:S01]  /*ad30*/  MUFU.EX2 R61, R61 ;  /* 0x0000003d003d7308 */ /* 0x000e620000000800 */
[----:B------:R-:W-:Y:S01]  /*ad40*/  F2FP.BF16.F32.PACK_AB R27, R39, R38 ;  /* 0x00000026271b723e */ /* 0x000fe200000010ff */
[----:B--2---:R-:W-:Y:S01]  /*ad50*/  @!P3 FMUL R57, R57, R57 ;  /* 0x000000393939b220 */ /* 0x004fe20000400000 */
[----:B------:R-:W-:Y:S01]  /*ad60*/  R2UR UR38, R24 ;  /* 0x00000000182672ca */ /* 0x000fe200000e0000 */
[----:B------:R-:W-:Y:S01]  /*ad70*/  @!P6 FMUL R66, R66, 0.5 ;  /* 0x3f0000004242e820 */ /* 0x000fe20000400000 */
[----:B------:R-:W-:-:S02]  /*ad80*/  R2UR UR39, R25 ;  /* 0x00000000192772ca */ /* 0x000fc400000e0000 */
[----:B------:R-:W-:Y:S01]  /*ad90*/  @!P5 FMUL R67, R67, 0.5 ;  /* 0x3f0000004343d820 */ /* 0x000fe20000400000 */
[----:B------:R-:W-:Y:S01]  /*ada0*/  F2FP.BF16.F32.PACK_AB R25, R35, R34 ;  /* 0x000000222319723e */ /* 0x000fe200000010ff */
[----:B------:R-:W-:Y:S01]  /*adb0*/  FADD R35, R20, R39 ;  /* 0x0000002714237221 */ /* 0x000fe20000000000 */
[----:B------:R-:W-:Y:S01]  /*adc0*/  F2FP.BF16.F32.PACK_AB R24, R198, R197 ;  /* 0x000000c5c618723e */ /* 0x000fe200000010ff */
[----:B---3--:R-:W-:Y:S01]  /*add0*/  @!P2 FMUL R60, R60, R60 ;  /* 0x0000003c3c3ca220 */ /* 0x008fe20000400000 */
[----:B------:R-:W-:Y:S01]  /*ade0*/  F2FP.BF16.F32.PACK_AB R26, R37, R36 ;  /* 0x00000024251a723e */ /* 0x000fe200000010ff */
[----:B------:R-:W-:Y:S01]  /*adf0*/  FADD R18, R35, R42 ;  /* 0x0000002a23127221 */ /* 0x000fe20000000000 */
[----:B------:R-:W-:Y:S01]  /*ae00*/  FSETP.GEU.AND P3, PT, R70, -126, PT ;  /* 0xc2fc00004600780b */ /* 0x000fe20003f6e000 */
[----:B------:R-:W2:Y:S01]  /*ae10*/  MUFU.EX2 R66, R66 ;  /* 0x0000004200427308 */ /* 0x000ea20000000800 */
[----:B------:R-:W-:Y:S01]  /*ae20*/  WARPGROUP.ARRIVE ;  /* 0x00000000000079c5 */ /* 0x000fe20000000000 */
[----:B------:R-:W-:Y:S01]  /*ae30*/  FSETP.GEU.AND P2, PT, R71, -126, PT ;  /* 0xc2fc00004700780b */ /* 0x000fe20003f4e000 */
[----:B-1----:R-:W-:Y:S01]  /*ae40*/  @!P4 FMUL R61, R61, R61 ;  /* 0x0000003d3d3dc220 */ /* 0x002fe20000400000 */
[----:B------:R-:W-:-:S02]  /*ae50*/  FSETP.GEU.AND P4, PT, R64, -126, PT ;  /* 0xc2fc00004000780b */ /* 0x000fc40003f8e000 */
[----:B------:R-:W-:Y:S01]  /*ae60*/  MOV R37, UR5 ;  /* 0x0000000500257c02 */ /* 0x000fe20008000f00 */
[----:B------:R-:W-:Y:S01]  /*ae70*/  HGMMA.64x16x16.F32.BF16 R184, R24, gdesc[UR40].tnspB, R184, gsb0 ;  /* 0x4020002818b87df0 */ /* 0x000fe200080018b8 */
[----:B------:R-:W1:Y:S01]  /*ae80*/  MUFU.EX2 R67, R67 ;  /* 0x0000004300437308 */ /* 0x000e620000000800 */
[----:B------:R-:W-:Y:S02]  /*ae90*/  R2UR UR42, R28 ;  /* 0x000000001c2a72ca */ /* 0x000fe400000e0000 */
[----:B------:R-:W-:Y:S01]  /*aea0*/  R2UR UR43, R29 ;  /* 0x000000001d2b72ca */ /* 0x000fe200000e0000 */
[----:B------:R-:W-:Y:S01]  /*aeb0*/  @!P3 FMUL R70, R70, 0.5 ;  /* 0x3f0000004646b820 */ /* 0x000fe20000400000 */
[----:B------:R-:W-:Y:S02]  /*aec0*/  IADD3 R28, R192, 0x4a0, RZ ;  /* 0x000004a0c01c7810 */ /* 0x000fe40007ffe0ff */
[----:B------:R-:W-:Y:S01]  /*aed0*/  @!P2 FMUL R71, R71, 0.5 ;  /* 0x3f0000004747a820 */ /* 0x000fe20000400000 */
[----:B------:R-:W-:Y:S01]  /*aee0*/  MOV R29, 0xc0000010 ;  /* 0xc0000010001d7802 */ /* 0x000fe20000000f00 */
[----:B--2---:R-:W-:Y:S01]  /*aef0*/  @!P6 FMUL R66, R66, R66 ;  /* 0x000000424242e220 */ /* 0x004fe20000400000 */
[----:B------:R-:W2:Y:S01]  /*af00*/  MUFU.EX2 R70, R70 ;  /* 0x0000004600467308 */ /* 0x000ea20000000800 */
[----:B------:R-:W-:Y:S01]  /*af10*/  FSETP.GEU.AND P6, PT, R65, -126, PT ;  /* 0xc2fc00004100780b */ /* 0x000fe20003fce000 */
[----:B------:R-:W-:Y:S01]  /*af20*/  @!P4 FMUL R64, R64, 0.5 ;  /* 0x3f0000004040c820 */ /* 0x000fe20000400000 */
[----:B------:R-:W-:Y:S01]  /*af30*/  R2UR UR5, R37 ;  /* 0x00000000250572ca */ /* 0x000fe200000e0000 */
[----:B-1----:R-:W-:Y:S01]  /*af40*/  @!P5 FMUL R67, R67, R67 ;  /* 0x000000434343d220 */ /* 0x002fe20000400000 */
[----:B------:R-:W-:-:S03]  /*af50*/  FSETP.GEU.AND P5, PT, R68, -126, PT ;  /* 0xc2fc00004400780b */ /* 0x000fc60003fae000 */
[----:B------:R-:W1:Y:S06]  /*af60*/  MUFU.EX2 R71, R71 ;  /* 0x0000004700477308 */ /* 0x000e6c0000000800 */
[----:B------:R-:W-:Y:S01]  /*af70*/  @!P6 FMUL R65, R65, 0.5 ;  /* 0x3f0000004141e820 */ /* 0x000fe20000400000 */
[----:B--2---:R-:W-:Y:S01]  /*af80*/  @!P3 FMUL R70, R70, R70 ;  /* 0x000000464646b220 */ /* 0x004fe20000400000 */
[----:B------:R-:W-:Y:S01]  /*af90*/  FSETP.GEU.AND P3, PT, R69, -126, PT ;  /* 0xc2fc00004500780b */ /* 0x000fe20003f6e000 */
[----:B------:R-:W2:Y:S01]  /*afa0*/  MUFU.EX2 R64, R64 ;  /* 0x0000004000407308 */ /* 0x000ea20000000800 */
[----:B------:R-:W-:Y:S01]  /*afb0*/  @!P5 FMUL R68, R68, 0.5 ;  /* 0x3f0000004444d820 */ /* 0x000fe20000400000 */
[----:B-1----:R-:W-:-:S06]  /*afc0*/  @!P2 FMUL R71, R71, R71 ;  /* 0x000000474747a220 */ /* 0x002fcc0000400000 */
[----:B------:R-:W1:Y:S01]  /*afd0*/  MUFU.EX2 R65, R65 ;  /* 0x0000004100417308 */ /* 0x000e620000000800 */
[----:B------:R-:W-:Y:S01]  /*afe0*/  FSETP.GEU.AND P2, PT, R74, -126, PT ;  /* 0xc2fc00004a00780b */ /* 0x000fe20003f4e000 */
[----:B------:R-:W-:Y:S02]  /*aff0*/  WARPGROUP.DEPBAR.LE gsb0, 0x0 ;  /* 0x00008000000079c5 */ /* 0x000fe40000010000 */
[----:B------:R-:W-:Y:S01]  /*b000*/  WARPGROUP.ARRIVE ;  /* 0x00000000000079c5 */ /* 0x000fe20000000000 */
[----:B------:R-:W-:-:S03]  /*b010*/  @!P3 FMUL R69, R69, 0.5 ;  /* 0x3f0000004545b820 */ /* 0x000fc60000400000 */
[----:B------:R-:W3:Y:S01]  /*b020*/  MUFU.EX2 R68, R68 ;  /* 0x0000004400447308 */ /* 0x000ee20000000800 */
[----:B--2---:R-:W-:Y:S01]  /*b030*/  @!P4 FMUL R64, R64, R64 ;  /* 0x000000404040c220 */ /* 0x004fe20000400000 */
[----:B------:R-:W-:Y:S01]  /*b040*/  FSETP.GEU.AND P4, PT, R75, -126, PT ;  /* 0xc2fc00004b00780b */ /* 0x000fe20003f8e000 */
[----:B------:R-:W-:Y:S01]  /*b050*/  HGMMA.64x16x16.F32.BF16 R176, R24, gdesc[UR44].tnspB, R176, gsb0 ;  /* 0x4020002c18b07df0 */ /* 0x000fe200080018b0 */
[----:B------:R-:W-:Y:S02]  /*b060*/  R2UR UR46, R30 ;  /* 0x000000001e2e72ca */ /* 0x000fe400000e0000 */
[----:B------:R-:W-:Y:S01]  /*b070*/  @!P2 FMUL R74, R74, 0.5 ;  /* 0x3f0000004a4aa820 */ /* 0x000fe20000400000 */
[----:B------:R-:W-:Y:S01]  /*b080*/  R2UR UR47, R31 ;  /* 0x000000001f2f72ca */ /* 0x000fe200000e0000 */
[----:B------:R-:W2:Y:S01]  /*b090*/  MUFU.EX2 R69, R69 ;  /* 0x0000004500457308 */ /* 0x000ea20000000800 */
[----:B-1----:R-:W-:Y:S01]  /*b0a0*/  @!P6 FMUL R65, R65, R65 ;  /* 0x000000414141e220 */ /* 0x002fe20000400000 */
[----:B------:R-:W-:Y:S01]  /*b0b0*/  IMAD.MOV.U32 R31, RZ, RZ, -0x3ffffff0 ;  /* 0xc0000010ff1f7424 */ /* 0x000fe200078e00ff */
[----:B------:R-:W-:-:S02]  /*b0c0*/  IADD3 R30, R192, 0x6a0, RZ ;  /* 0x000006a0c01e7810 */ /* 0x000fc40007ffe0ff */
[----:B------:R-:W-:Y:S02]  /*b0d0*/  FSETP.GEU.AND P6, PT, R78, -126, PT ;  /* 0xc2fc00004e00780b */ /* 0x000fe40003fce000 */
[----:B------:R-:W-:Y:S01]  /*b0e0*/  @!P4 FMUL R75, R75, 0.5 ;  /* 0x3f0000004b4bc820 */ /* 0x000fe20000400000 */
[----:B------:R-:W1:Y:S01]  /*b0f0*/  MUFU.EX2 R74, R74 ;  /* 0x0000004a004a7308 */ /* 0x000e620000000800 */
[----:B---3--:R-:W-:Y:S01]  /*b100*/  @!P5 FMUL R68, R68, R68 ;  /* 0x000000444444d220 */ /* 0x008fe20000400000 */
[----:B------:R-:W-:-:S06]  /*b110*/  FSETP.GEU.AND P5, PT, R79, -126, PT ;  /* 0xc2fc00004f00780b */ /* 0x000fcc0003fae000 */
[----:B------:R-:W3:Y:S01]  /*b120*/  MUFU.EX2 R75, R75 ;  /* 0x0000004b004b7308 */ /* 0x000ee20000000800 */
[----:B--2---:R-:W-:Y:S01]  /*b130*/  @!P3 FMUL R69, R69, R69 ;  /* 0x000000454545b220 */ /* 0x004fe20000400000 */
[----:B------:R-:W-:Y:S01]  /*b140*/  @!P6 FMUL R78, R78, 0.5 ;  /* 0x3f0000004e4ee820 */ /* 0x000fe20000400000 */
[----:B------:R-:W-:-:S04]  /*b150*/  FSETP.GEU.AND P3, PT, R72, -126, PT ;  /* 0xc2fc00004800780b */ /* 0x000fc80003f6e000 */
[----:B------:R-:W-:Y:S01]  /*b160*/  @!P5 FMUL R79, R79, 0.5 ;  /* 0x3f0000004f4fd820 */ /* 0x000fe20000400000 */
[----:B------:R-:W2:Y:S01]  /*b170*/  MUFU.EX2 R78, R78 ;  /* 0x0000004e004e7308 */ /* 0x000ea20000000800 */
[----:B-1----:R-:W-:Y:S01]  /*b180*/  @!P2 FMUL R74, R74, R74 ;  /* 0x0000004a4a4aa220 */ /* 0x002fe20000400000 */
[----:B------:R-:W-:-:S06]  /*b190*/  FSETP.GEU.AND P2, PT, R73, -126, PT ;  /* 0xc2fc00004900780b */ /* 0x000fcc0003f4e000 */
[----:B------:R-:W-:Y:S01]  /*b1a0*/  @!P3 FMUL R72, R72, 0.5 ;  /* 0x3f0000004848b820 */ /* 0x000fe20000400000 */
[----:B---3--:R-:W-:Y:S01]  /*b1b0*/  @!P4 FMUL R75, R75, R75 ;  /* 0x0000004b4b4bc220 */ /* 0x008fe20000400000 */
[----:B------:R-:W-:Y:S01]  /*b1c0*/  FSETP.GEU.AND P4, PT, R76, -126, PT ;  /* 0xc2fc00004c00780b */ /* 0x000fe20003f8e000 */
[----:B------:R-:W1:Y:S01]  /*b1d0*/  MUFU.EX2 R79, R79 ;  /* 0x0000004f004f7308 */ /* 0x000e620000000800 */
[----:B------:R-:W-:Y:S02]  /*b1e0*/  WARPGROUP.DEPBAR.LE gsb0, 0x0 ;  /* 0x00008000000079c5 */ /* 0x000fe40000010000 */
[----:B------:R-:W-:Y:S01]  /*b1f0*/  WARPGROUP.ARRIVE ;  /* 0x00000000000079c5 */ /* 0x000fe20000000000 */
[----:B--2---:R-:W-:Y:S01]  /*b200*/  @!P6 FMUL R78, R78, R78 ;  /* 0x0000004e4e4ee220 */ /* 0x004fe20000400000 */
[----:B------:R-:W-:Y:S01]  /*b210*/  FSETP.GEU.AND P6, PT, R77, -126, PT ;  /* 0xc2fc00004d00780b */ /* 0x000fe20003fce000 */
[----:B------:R-:W-:Y:S02]  /*b220*/  @!P2 FMUL R73, R73, 0.5 ;  /* 0x3f0000004949a820 */ /* 0x000fe40000400000 */
[----:B------:R-:W2:Y:S01]  /*b230*/  MUFU.EX2 R72, R72 ;  /* 0x0000004800487308 */ /* 0x000ea20000000800 */
[----:B------:R-:W-:Y:S01]  /*b240*/  HGMMA.64x16x16.F32.BF16 R168, R24, gdesc[UR48].tnspB, R168, gsb0 ;  /* 0x4020003018a87df0 */ /* 0x000fe200080018a8 */
[----:B------:R-:W-:-:S02]  /*b250*/  R2UR UR50, R28 ;  /* 0x000000001c3272ca */ /* 0x000fc400000e0000 */
[----:B------:R-:W-:Y:S01]  /*b260*/  @!P4 FMUL R76, R76, 0.5 ;  /* 0x3f0000004c4cc820 */ /* 0x000fe20000400000 */
[----:B------:R-:W-:Y:S01]  /*b270*/  R2UR UR51, R29 ;  /* 0x000000001d3372ca */ /* 0x000fe200000e0000 */
[----:B------:R-:W-:Y:S01]  /*b280*/  VIADD R28, R192, 0xc0 ;  /* 0x000000c0c01c7836 */ /* 0x000fe20000000000 */
[----:B------:R-:W-:Y:S01]  /*b290*/  MOV R29, 0xc0000010 ;  /* 0xc0000010001d7802 */ /* 0x000fe20000000f00 */
[----:B------:R-:W3:Y:S01]  /*b2a0*/  MUFU.EX2 R73, R73 ;  /* 0x0000004900497308 */ /* 0x000ee20000000800 */
[----:B-1----:R-:W-:Y:S01]  /*b2b0*/  @!P5 FMUL R79, R79, R79 ;  /* 0x0000004f4f4fd220 */ /* 0x002fe20000400000 */
[----:B------:R-:W-:Y:S01]  /*b2c0*/  FSETP.GEU.AND P5, PT, R82, -126, PT ;  /* 0xc2fc00005200780b */ /* 0x000fe20003fae000 */
[----:B------:R-:W-:Y:S01]  /*b2d0*/  @!P6 FMUL R77, R77, 0.5 ;  /* 0x3f0000004d4de820 */ /* 0x000fe20000400000 */
[----:B------:R-:W-:Y:S01]  /*b2e0*/  R2UR UR8, R28 ;  /* 0x000000001c0872ca */ /* 0x000fe200000e0000 */
[----:B------:R-:W-:Y:S01]  /*b2f0*/  VIADD R28, R192, 0x4c0 ;  /* 0x000004c0c01c7836 */ /* 0x000fe20000000000 */
[----:B------:R-:W-:-:S02]  /*b300*/  R2UR UR9, R29 ;  /* 0x000000001d0972ca */ /* 0x000fc400000e0000 */
[----:B------:R-:W1:Y:S01]  /*b310*/  MUFU.EX2 R76, R76 ;  /* 0x0000004c004c7308 */ /* 0x000e620000000800 */
[----:B------:R-:W-:Y:S01]  /*b320*/  MOV R29, 0xc0000010 ;  /* 0xc0000010001d7802 */ /* 0x000fe20000000f00 */
[----:B--2---:R-:W-:Y:S01]  /*b330*/  @!P3 FMUL R72, R72, R72 ;  /* 0x000000484848b220 */ /* 0x004fe20000400000 */
[----:B------:R-:W-:Y:S02]  /*b340*/  R2UR UR20, R28 ;  /* 0x000000001c1472ca */ /* 0x000fe400000e0000 */
[----:B------:R-:W-:Y:S02]  /*b350*/  R2UR UR21, R29 ;  /* 0x000000001d1572ca */ /* 0x000fe400000e0000 */
[----:B------:R-:W-:Y:S01]  /*b360*/  FSETP.GEU.AND P3, PT, R83, -126, PT ;  /* 0xc2fc00005300780b */ /* 0x000fe20003f6e000 */
[----:B------:R-:W2:Y:S01]  /*b370*/  MUFU.EX2 R77, R77 ;  /* 0x0000004d004d7308 */ /* 0x000ea20000000800 */
[----:B---3--:R-:W-:Y:S01]  /*b380*/  @!P2 FMUL R73, R73, R73 ;  /* 0x000000494949a220 */ /* 0x008fe20000400000 */
[----:B------:R-:W-:Y:S01]  /*b390*/  FSETP.GEU.AND P2, PT, R86, -126, PT ;  /* 0xc2fc00005600780b */ /* 0x000fe20003f4e000 */
[----:B------:R-:W-:Y:S01]  /*b3a0*/  @!P5 FMUL R82, R82, 0.5 ;  /* 0x3f0000005252d820 */ /* 0x000fe20000400000 */
[----:B------:R-:W-:-:S02]  /*b3b0*/  IADD3 R28, R192, 0xe0, RZ ;  /* 0x000000e0c01c7810 */ /* 0x000fc40007ffe0ff */
[----:B------:R-:W-:Y:S01]  /*b3c0*/  MOV R29, 0xc0000010 ;  /* 0xc0000010001d7802 */ /* 0x000fe20000000f00 */
[----:B-1----:R-:W-:Y:S02]  /*b3d0*/  @!P4 FMUL R76, R76, R76 ;  /* 0x0000004c4c4cc220 */ /* 0x002fe40000400000 */
[----:B------:R-:W1:Y:S01]  /*b3e0*/  MUFU.EX2 R82, R82 ;  /* 0x0000005200527308 */ /* 0x000e620000000800 */
[----:B------:R-:W-:Y:S02]  /*b3f0*/  FSETP.GEU.AND P4, PT, R87, -126, PT ;  /* 0xc2fc00005700780b */ /* 0x000fe40003f8e000 */
[----:B------:R-:W-:-:S03]  /*b400*/  @!P3 FMUL R83, R83, 0.5 ;  /* 0x3f0000005353b820 */ /* 0x000fc60000400000 */
[----:B------:R-:W-:Y:S01]  /*b410*/  @!P2 FMUL R86, R86, 0.5 ;  /* 0x3f0000005656a820 */ /* 0x000fe20000400000 */
[----:B--2---:R-:W-:Y:S02]  /*b420*/  @!P6 FMUL R77, R77, R77 ;  /* 0x0000004d4d4de220 */ /* 0x004fe40000400000 */
[----:B------:R-:W2:Y:S01]  /*b430*/  MUFU.EX2 R83, R83 ;  /* 0x0000005300537308 */ /* 0x000ea20000000800 */
[----:B------:R-:W-:Y:S01]  /*b440*/  FSETP.GEU.AND P6, PT, R80, -126, PT ;  /* 0xc2fc00005000780b */ /* 0x000fe20003fce000 */
[----:B------:R-:W-:Y:S02]  /*b450*/  WARPGROUP.DEPBAR.LE gsb0, 0x0 ;  /* 0x00008000000079c5 */ /* 0x000fe40000010000 */
[----:B------:R-:W-:Y:S01]  /*b460*/  WARPGROUP.ARRIVE ;  /* 0x00000000000079c5 */ /* 0x000fe20000000000 */
[----:B------:R-:W-:-:S03]  /*b470*/  @!P4 FMUL R87, R87, 0.5 ;  /* 0x3f0000005757c820 */ /* 0x000fc60000400000 */
[----:B------:R-:W3:Y:S01]  /*b480*/  MUFU.EX2 R86, R86 ;  /* 0x0000005600567308 */ /* 0x000ee20000000800 */
[----:B-1----:R-:W-:Y:S01]  /*b490*/  @!P5 FMUL R82, R82, R82 ;  /* 0x000000525252d220 */ /* 0x002fe20000400000 */
[----:B------:R-:W-:Y:S01]  /*b4a0*/  HGMMA.64x16x16.F32.BF16 R160, R24, gdesc[UR52].tnspB, R160, gsb0 ;  /* 0x4020003418a07df0 */ /* 0x000fe200080018a0 */
[----:B------:R-:W-:Y:S02]  /*b4b0*/  R2UR UR54, R30 ;  /* 0x000000001e3672ca */ /* 0x000fe400000e0000 */
[----:B------:R-:W-:Y:S01]  /*b4c0*/  R2UR UR55, R31 ;  /* 0x000000001f3772ca */ /* 0x000fe200000e0000 */
[----:B------:R-:W-:Y:S01]  /*b4d0*/  @!P6 FMUL R80, R80, 0.5 ;  /* 0x3f0000005050e820 */ /* 0x000fe20000400000 */
[----:B------:R-:W-:Y:S01]  /*b4e0*/  IADD3 R30, R192, 0x2c0, RZ ;  /* 0x000002c0c01e7810 */ /* 0x000fe20007ffe0ff */
[----:B------:R-:W1:Y:S01]  /*b4f0*/  MUFU.EX2 R87, R87 ;  /* 0x0000005700577308 */ /* 0x000e620000000800 */
[----:B------:R-:W-:Y:S01]  /*b500*/  MOV R31, 0xc0000010 ;  /* 0xc0000010001f7802 */ /* 0x000fe20000000f00 */
[----:B--2---:R-:W-:Y:S01]  /*b510*/  @!P3 FMUL R83, R83, R83 ;  /* 0x000000535353b220 */ /* 0x004fe20000400000 */
[----:B------:R-:W-:-:S02]  /*b520*/  R2UR UR16, R30 ;  /* 0x000000001e1072ca */ /* 0x000fc400000e0000 */
[----:B------:R-:W-:Y:S01]  /*b530*/  R2UR UR17, R31 ;  /* 0x000000001f1172ca */ /* 0x000fe200000e0000 */
[----:B------:R-:W-:Y:S01]  /*b540*/  IMAD.MOV.U32 R31, RZ, RZ, -0x3ffffff0 ;  /* 0xc0000010ff1f7424 */ /* 0x000fe200078e00ff */
[----:B------:R-:W-:Y:S01]  /*b550*/  IADD3 R30, R192, 0x6c0, RZ ;  /* 0x000006c0c01e7810 */ /* 0x000fe20007ffe0ff */
[----:B------:R-:W2:Y:S01]  /*b560*/  MUFU.EX2 R80, R80 ;  /* 0x0000005000507308 */ /* 0x000ea20000000800 */
[----:B---3--:R-:W-:Y:S01]  /*b570*/  @!P2 FMUL R86, R86, R86 ;  /* 0x000000565656a220 */ /* 0x008fe20000400000 */
[----:B------:R-:W-:Y:S02]  /*b580*/  FSETP.GEU.AND P5, PT, R81, -126, PT ;  /* 0xc2fc00005100780b */ /* 0x000fe40003fae000 */
[----:B------:R-:W-:Y:S01]  /*b590*/  R2UR UR24, R30 ;  /* 0x000000001e1872ca */ /* 0x000fe200000e0000 */
[----:B------:R-:W-:Y:S01]  /*b5a0*/  VIADD R30, R192, 0x2e0 ;  /* 0x000002e0c01e7836 */ /* 0x000fe20000000000 */
[----:B------:R-:W-:Y:S02]  /*b5b0*/  R2UR UR25, R31 ;  /* 0x000000001f1972ca */ /* 0x000fe400000e0000 */
[----:B------:R-:W-:Y:S01]  /*b5c0*/  MOV R31, 0xc0000010 ;  /* 0xc0000010001f7802 */ /* 0x000fe20000000f00 */
[----:B-1----:R-:W-:Y:S01]  /*b5d0*/  @!P4 FMUL R87, R87, R87 ;  /* 0x000000575757c220 */ /* 0x002fe20000400000 */
[----:B------:R-:W-:-:S02]  /*b5e0*/  FSETP.GEU.AND P3, PT, R84, -126, PT ;  /* 0xc2fc00005400780b */ /* 0x000fc40003f6e000 */
[----:B------:R-:W-:Y:S02]  /*b5f0*/  FSETP.GEU.AND P2, PT, R85, -126, PT ;  /* 0xc2fc00005500780b */ /* 0x000fe40003f4e000 */
[----:B------:R-:W-:Y:S01]  /*b600*/  FSETP.GEU.AND P4, PT, R90, -126, PT ;  /* 0xc2fc00005a00780b */ /* 0x000fe20003f8e000 */
[----:B------:R-:W-:Y:S01]  /*b610*/  @!P5 FMUL R81, R81, 0.5 ;  /* 0x3f0000005151d820 */ /* 0x000fe20000400000 */
[----:B--2---:R-:W-:Y:S01]  /*b620*/  @!P6 FMUL R80, R80, R80 ;  /* 0x000000505050e220 */ /* 0x004fe20000400000 */
[----:B------:R-:W-:-:S04]  /*b630*/  FSETP.GEU.AND P6, PT, R91, -126, PT ;  /* 0xc2fc00005b00780b */ /* 0x000fc80003fce000 */
[----:B------:R-:W1:Y:S02]  /*b640*/  MUFU.EX2 R81, R81 ;  /* 0x0000005100517308 */ /* 0x000e640000000800 */
[----:B------:R-:W-:Y:S02]  /*b650*/  @!P3 FMUL R84, R84, 0.5 ;  /* 0x3f0000005454b820 */ /* 0x000fe40000400000 */
[----:B------:R-:W-:Y:S02]  /*b660*/  @!P2 FMUL R85, R85, 0.5 ;  /* 0x3f0000005555a820 */ /* 0x000fe40000400000 */
[----:B------:R-:W-:Y:S01]  /*b670*/  @!P4 FMUL R90, R90, 0.5 ;  /* 0x3f0000005a5ac820 */ /* 0x000fe20000400000 */
[----:B------:R-:W-:Y:S02]  /*b680*/  WARPGROUP.DEPBAR.LE gsb0, 0x0 ;  /* 0x00008000000079c5 */ /* 0x000fe40000010000 */
[----:B------:R-:W-:Y:S01]  /*b690*/  WARPGROUP.ARRIVE ;  /* 0x00000000000079c5 */ /* 0x000fe20000000000 */
[----:B------:R-:W2:Y:S01]  /*b6a0*/  MUFU.EX2 R84, R84 ;  /* 0x0000005400547308 */ /* 0x000ea20000000800 */
[----:B------:R-:W-:-:S04]  /*b6b0*/  @!P6 FMUL R91, R91, 0.5 ;  /* 0x3f0000005b5be820 */ /* 0x000fc80000400000 */
[----:B------:R-:W-:Y:S01]  /*b6c0*/  HGMMA.64x16x16.F32.BF16 R152, R24, gdesc[UR56].tnspB, R152, gsb0 ;  /* 0x4020003818987df0 */ /* 0x000fe20008001898 */
[----:B-1----:R-:W-:Y:S02]  /*b6d0*/  @!P5 FMUL R81, R81, R81 ;  /* 0x000000515151d220 */ /* 0x002fe40000400000 */
[----:B------:R-:W1:Y:S01]  /*b6e0*/  MUFU.EX2 R85, R85 ;  /* 0x0000005500557308 */ /* 0x000e620000000800 */
[----:B------:R-:W-:-:S07]  /*b6f0*/  FSETP.GEU.AND P5, PT, R94, -126, PT ;  /* 0xc2fc00005e00780b */ /* 0x000fce0003fae000 */
[----:B------:R-:W3:Y:S01]  /*b700*/  MUFU.EX2 R90, R90 ;  /* 0x0000005a005a7308 */ /* 0x000ee20000000800 */
        /* <DEDUP_REMOVED lines=13> */
[----:B------:R-:W-:Y:S01]  /*b7e0*/  FSETP.GEU.AND P6, PT, R92, -126, PT ;  /* 0xc2fc00005c00780b */ /* 0x000fe20003fce000 */
[----:B------:R-:W-:Y:S02]  /*b7f0*/  WARPGROUP.DEPBAR.LE gsb0, 0x0 ;  /* 0x00008000000079c5 */ /* 0x000fe40000010000 */
[----:B------:R-:W-:Y:S01]  /*b800*/  IADD3 R24, R192, 0x8a0, RZ ;  /* 0x000008a0c0187810 */ /* 0x000fe20007ffe0ff */
[----:B------:R-:W-:Y:S01]  /*b810*/  FADD R27, R18, R43 ;  /* 0x0000002b121b7221 */ /* 0x000fe20000000000 */
[----:B------:R-:W-:Y:S01]  /*b820*/  MOV R25, 0xc0000010 ;  /* 0xc000001000197802 */ /* 0x000fe20000000f00 */
[----:B-1----:R-:W-:Y:S01]  /*b830*/  @!P5 FMUL R94, R94, R94 ;  /* 0x0000005e5e5ed220 */ /* 0x002fe20000400000 */
[----:B------:R-:W-:Y:S01]  /*b840*/  R2UR UR58, R24 ;  /* 0x00000000183a72ca */ /* 0x000fe200000e0000 */
[----:B------:R-:W-:Y:S01]  /*b850*/  FADD R18, R27, R46 ;  /* 0x0000002e1b127221 */ /* 0x000fe20000000000 */
[----:B------:R-:W-:Y:S01]  /*b860*/  R2UR UR59, R25 ;  /* 0x00000000193b72ca */ /* 0x000fe200000e0000 */
[----:B------:R-:W-:Y:S01]  /*b870*/  @!P4 FMUL R89, R89, 0.5 ;  /* 0x3f0000005959c820 */ /* 0x000fe20000400000 */
[----:B------:R-:W-:Y:S01]  /*b880*/  F2FP.BF16.F32.PACK_AB R25, R43, R42 ;  /* 0x0000002a2b19723e */ /* 0x000fe200000010ff */
[----:B------:R-:W-:Y:S01]  /*b890*/  FADD R35, R18, R47 ;  /* 0x0000002f12237221 */ /* 0x000fe20000000000 */
[----:B------:R-:W-:Y:S01]  /*b8a0*/  F2FP.BF16.F32.PACK_AB R27, R47, R46 ;  /* 0x0000002e2f1b723e */ /* 0x000fe200000010ff */
[----:B------:R-:W-:Y:S01]  /*b8b0*/  FADD R18, R23, R40 ;  /* 0x0000002817127221 */ /* 0x000fe20000000000 */
[----:B------:R-:W-:Y:S01]  /*b8c0*/  F2FP.BF16.F32.PACK_AB R24, R41, R40 ;  /* 0x000000282918723e */ /* 0x000fe200000010ff */
[----:B------:R-:W-:Y:S01]  /*b8d0*/  @!P6 FMUL R92, R92, 0.5 ;  /* 0x3f0000005c5ce820 */ /* 0x000fe20000400000 */
[----:B------:R-:W-:Y:S01]  /*b8e0*/  F2FP.BF16.F32.PACK_AB R26, R45, R44 ;  /* 0x0000002c2d1a723e */ /* 0x000fe200000010ff */
[----:B------:R-:W-:Y:S01]  /*b8f0*/  FADD R23, R18, R41 ;  /* 0x0000002912177221 */ /* 0x000fe20000000000 */
[----:B------:R-:W-:Y:S01]  /*b900*/  FSETP.GEU.AND P5, PT, R93, -126, PT ;  /* 0xc2fc00005d00780b */ /* 0x000fe20003fae000 */
[----:B------:R-:W1:Y:S01]  /*b910*/  MUFU.EX2 R88, R88 ;  /* 0x0000005800587308 */ /* 0x000e620000000800 */
[----:B------:R-:W-:Y:S01]  /*b920*/  WARPGROUP.ARRIVE ;  /* 0x00000000000079c5 */ /* 0x000fe20000000000 */
[----:B------:R-:W-:Y:S01]  /*b930*/  FADD R18, R23, R44 ;  /* 0x0000002c17127221 */ /* 0x000fe20000000000 */
[----:B---3--:R-:W-:Y:S01]  /*b940*/  @!P3 FMUL R95, R95, R95 ;  /* 0x0000005f5f5fb220 */ /* 0x008fe20000400000 */
[----:B------:R-:W-:-:S02]  /*b950*/  FSETP.GEU.AND P3, PT, R98, -126, PT ;  /* 0xc2fc00006200780b */ /* 0x000fc40003f6e000 */
[----:B------:R-:W-:Y:S01]  /*b960*/  FADD R23, R18, R45 ;  /* 0x0000002d12177221 */ /* 0x000fe20000000000 */
[----:B------:R-:W-:Y:S01]  /*b970*/  HGMMA.64x16x16.F32.BF16 R184, R24, gdesc[UR4].tnspB, R184, gsb0 ;  /* 0x4020000418b87df0 */ /* 0x000fe200080018b8 */
[----:B------:R-:W-:Y:S01]  /*b980*/  R2UR UR7, R206 ;  /* 0x00000000ce0772ca */ /* 0x000fe200000e0000 */
[----:B------:R-:W-:Y:S01]  /*b990*/  FADD R18, R35, R50 ;  /* 0x0000003223127221 */ /* 0x000fe20000000000 */
[----:B------:R-:W-:Y:S01]  /*b9a0*/  R2UR UR6, R207 ;  /* 0x00000000cf0672ca */ /* 0x000fe200000e0000 */
[----:B------:R-:W2:Y:S01]  /*b9b0*/  MUFU.EX2 R89, R89 ;  /* 0x0000005900597308 */ /* 0x000ea20000000800 */
[----:B------:R-:W-:Y:S01]  /*b9c0*/  @!P5 FMUL R93, R93, 0.5 ;  /* 0x3f0000005d5dd820 */ /* 0x000fe20000400000 */
[----:B-1----:R-:W-:Y:S01]  /*b9d0*/  @!P2 FMUL R88, R88, R88 ;  /* 0x000000585858a220 */ /* 0x002fe20000400000 */
[----:B------:R-:W-:-:S05]  /*b9e0*/  FSETP.GEU.AND P2, PT, R99, -126, PT ;  /* 0xc2fc00006300780b */ /* 0x000fca0003f4e000 */
[----:B------:R-:W1:Y:S01]  /*b9f0*/  MUFU.EX2 R92, R92 ;  /* 0x0000005c005c7308 */ /* 0x000e620000000800 */
[----:B------:R-:W-:-:S07]  /*ba00*/  @!P3 FMUL R98, R98, 0.5 ;  /* 0x3f0000006262b820 */ /* 0x000fce0000400000 */
[----:B------:R-:W3:Y:S01]  /*ba10*/  MUFU.EX2 R93, R93 ;  /* 0x0000005d005d7308 */ /* 0x000ee20000000800 */
        /* <DEDUP_REMOVED lines=8> */
[----:B---3--:R-:W-:Y:S01]  /*baa0*/  @!P5 FMUL R93, R93, R93 ;  /* 0x0000005d5d5dd220 */ /* 0x008fe20000400000 */
[----:B------:R-:W-:Y:S01]  /*bab0*/  FSETP.GEU.AND P5, PT, R96, -126, PT ;  /* 0xc2fc00006000780b */ /* 0x000fe20003fae000 */
[----:B------:R-:W-:Y:S02]  /*bac0*/  WARPGROUP.DEPBAR.LE gsb0, 0x0 ;  /* 0x00008000000079c5 */ /* 0x000fe40000010000 */
[----:B------:R-:W-:-:S03]  /*bad0*/  WARPGROUP.ARRIVE ;  /* 0x00000000000079c5 */ /* 0x000fc60000000000 */
[----:B------:R-:W3:Y:S01]  /*bae0*/  MUFU.EX2 R102, R102 ;  /* 0x0000006600667308 */ /* 0x000ee20000000800 */
[----:B--2---:R-:W-:Y:S01]  /*baf0*/  @!P3 FMUL R98, R98, R98 ;  /* 0x000000626262b220 */ /* 0x004fe20000400000 */
[----:B------:R-:W-:Y:S01]  /*bb00*/  FSETP.GEU.AND P3, PT, R97, -126, PT ;  /* 0xc2fc00006100780b */ /* 0x000fe20003f6e000 */
[----:B------:R-:W-:Y:S01]  /*bb10*/  @!P6 FMUL R103, R103, 0.5 ;  /* 0x3f0000006767e820 */ /* 0x000fe20000400000 */
[----:B------:R-:W-:Y:S01]  /*bb20*/  HGMMA.64x16x16.F32.BF16 R176, R24, gdesc[UR4].tnspB, R176, gsb0 ;  /* 0x4020000418b07df0 */ /* 0x000fe200080018b0 */
[----:B------:R-:W-:Y:S02]  /*bb30*/  R2UR UR7, R204 ;  /* 0x00000000cc0772ca */ /* 0x000fe400000e0000 */
[----:B------:R-:W-:Y:S01]  /*bb40*/  @!P5 FMUL R96, R96, 0.5 ;  /* 0x3f0000006060d820 */ /* 0x000fe20000400000 */
[----:B------:R-:W-:Y:S01]  /*bb50*/  R2UR UR6, R205 ;  /* 0x00000000cd0672ca */ /* 0x000fe200000e0000 */
[----:B-1----:R-:W-:Y:S01]  /*bb60*/  @!P2 FMUL R99, R99, R99 ;  /* 0x000000636363a220 */ /* 0x002fe20000400000 */
[----:B------:R-:W-:Y:S01]  /*bb70*/  FSETP.GEU.AND P2, PT, R100, -126, PT ;  /* 0xc2fc00006400780b */ /* 0x000fe20003f4e000 */
[----:B------:R-:W1:Y:S04]  /*bb80*/  MUFU.EX2 R103, R103 ;  /* 0x0000006700677308 */ /* 0x000e680000000800 */
[----:B------:R-:W-:Y:S01]  /*bb90*/  @!P3 FMUL R97, R97, 0.5 ;  /* 0x3f0000006161b820 */ /* 0x000fe20000400000 */
[----:B---3--:R-:W-:Y:S01]  /*bba0*/  @!P4 FMUL R102, R102, R102 ;  /* 0x000000666666c220 */ /* 0x008fe20000400000 */
[----:B------:R-:W-:-:S04]  /*bbb0*/  FSETP.GEU.AND P4, PT, R101, -126, PT ;  /* 0xc2fc00006500780b */ /* 0x000fc80003f8e000 */
[----:B------:R-:W2:Y:S02]  /*bbc0*/  MUFU.EX2 R97, R97 ;  /* 0x0000006100617308 */ /* 0x000ea40000000800 */
[----:B------:R-:W-:Y:S01]  /*bbd0*/  @!P2 FMUL R100, R100, 0.5 ;  /* 0x3f0000006464a820 */ /* 0x000fe20000400000 */
[----:B-1----:R-:W-:-:S05]  /*bbe0*/  @!P6 FMUL R103, R103, R103 ;  /* 0x000000676767e220 */ /* 0x002fca0000400000 */
[----:B------:R-:W1:Y:S01]  /*bbf0*/  MUFU.EX2 R47, R100 ;  /* 0x00000064002f7308 */ /* 0x000e620000000800 */
[----:B------:R-:W-:Y:S01]  /*bc00*/  FSETP.GEU.AND P6, PT, R106, -126, PT ;  /* 0xc2fc00006a00780b */ /* 0x000fe20003fce000 */
[----:B------:R-:W-:-:S06]  /*bc10*/  @!P4 FMUL R101, R101, 0.5 ;  /* 0x3f0000006565c820 */ /* 0x000fcc0000400000 */
[----:B------:R-:W3:Y:S01]  /*bc20*/  MUFU.EX2 R101, R101 ;  /* 0x0000006500657308 */ /* 0x000ee20000000800 */
[----:B--2---:R-:W-:Y:S01]  /*bc30*/  @!P3 FMUL R97, R97, R97 ;  /* 0x000000616161b220 */ /* 0x004fe20000400000 */
[----:B------:R-:W-:-:S04]  /*bc40*/  FSETP.GEU.AND P3, PT, R110, -126, PT ;  /* 0xc2fc00006e00780b */ /* 0x000fc80003f6e000 */
[----:B------:R-:W-:Y:S01]  /*bc50*/  @!P6 FMUL R106, R106, 0.5 ;  /* 0x3f0000006a6ae820 */ /* 0x000fe20000400000 */
[----:B-1----:R-:W-:Y:S01]  /*bc60*/  @!P2 FMUL R47, R47, R47 ;  /* 0x0000002f2f2fa220 */ /* 0x002fe20000400000 */
[----:B------:R-:W-:Y:S02]  /*bc70*/  WARPGROUP.DEPBAR.LE gsb0, 0x0 ;  /* 0x00008000000079c5 */ /* 0x000fe40000010000 */
[----:B------:R-:W-:Y:S02]  /*bc80*/  WARPGROUP.ARRIVE ;  /* 0x00000000000079c5 */ /* 0x000fe40000000000 */
[----:B------:R-:W1:Y:S01]  /*bc90*/  MUFU.EX2 R106, R106 ;  /* 0x0000006a006a7308 */ /* 0x000e620000000800 */
[----:B------:R-:W-:Y:S02]  /*bca0*/  FSETP.GEU.AND P2, PT, R111, -126, PT ;  /* 0xc2fc00006f00780b */ /* 0x000fe40003f4e000 */
[----:B------:R-:W-:Y:S01]  /*bcb0*/  @!P3 FMUL R110, R110, 0.5 ;  /* 0x3f0000006e6eb820 */ /* 0x000fe20000400000 */
[----:B---3--:R-:W-:Y:S01]  /*bcc0*/  @!P4 FMUL R101, R101, R101 ;  /* 0x000000656565c220 */ /* 0x008fe20000400000 */
[----:B------:R-:W-:Y:S01]  /*bcd0*/  HGMMA.64x16x16.F32.BF16 R168, R24, gdesc[UR4].tnspB, R168, gsb0 ;  /* 0x4020000418a87df0 */ /* 0x000fe200080018a8 */
[----:B------:R-:W-:-:S02]  /*bce0*/  R2UR UR7, R201 ;  /* 0x00000000c90772ca */ /* 0x000fc400000e0000 */
[----:B------:R-:W-:Y:S01]  /*bcf0*/  R2UR UR6, R202 ;  /* 0x00000000ca0672ca */ /* 0x000fe200000e0000 */
[----:B------:R-:W2:Y:S01]  /*bd00*/  MUFU.EX2 R110, R110 ;  /* 0x0000006e006e7308 */ /* 0x000ea20000000800 */
[----:B------:R-:W-:-:S04]  /*bd10*/  FSETP.GEU.AND P4, PT, R104, -126, PT ;  /* 0xc2fc00006800780b */ /* 0x000fc80003f8e000 */
[----:B------:R-:W-:Y:S01]  /*bd20*/  @!P2 FMUL R111, R111, 0.5 ;  /* 0x3f0000006f6fa820 */ /* 0x000fe20000400000 */
[----:B-1----:R-:W-:Y:S01]  /*bd30*/  @!P6 FMUL R106, R106, R106 ;  /* 0x0000006a6a6ae220 */ /* 0x002fe20000400000 */
[----:B------:R-:W-:-:S04]  /*bd40*/  FSETP.GEU.AND P6, PT, R105, -126, PT ;  /* 0xc2fc00006900780b */ /* 0x000fc80003fce000 */
[----:B------:R-:W1:Y:S03]  /*bd50*/  MUFU.EX2 R111, R111 ;  /* 0x0000006f006f7308 */ /* 0x000e660000000800 */
[----:B------:R-:W-:Y:S01]  /*bd60*/  @!P4 FMUL R104, R104, 0.5 ;  /* 0x3f0000006868c820 */ /* 0x000fe20000400000 */
[----:B--2---:R-:W-:Y:S01]  /*bd70*/  @!P3 FMUL R110, R110, R110 ;  /* 0x0000006e6e6eb220 */ /* 0x004fe20000400000 */
[----:B------:R-:W-:-:S04]  /*bd80*/  FSETP.GEU.AND P3, PT, R109, -126, PT ;  /* 0xc2fc00006d00780b */ /* 0x000fc80003f6e000 */
[----:B------:R-:W-:-:S06]  /*bd90*/  @!P6 FMUL R105, R105, 0.5 ;  /* 0x3f0000006969e820 */ /* 0x000fcc0000400000 */
[----:B------:R-:W2:Y:S01]  /*bda0*/  MUFU.EX2 R105, R105 ;  /* 0x0000006900697308 */ /* 0x000ea20000000800 */
[----:B-1----:R-:W-:Y:S01]  /*bdb0*/  @!P2 FMUL R111, R111, R111 ;  /* 0x0000006f6f6fa220 */ /* 0x002fe20000400000 */
[----:B------:R-:W-:Y:S01]  /*bdc0*/  FSETP.GEU.AND P2, PT, R114, -126, PT ;  /* 0xc2fc00007200780b */ /* 0x000fe20003f4e000 */
[----:B------:R-:W-:-:S06]  /*bdd0*/  @!P3 FMUL R109, R109, 0.5 ;  /* 0x3f0000006d6db820 */ /* 0x000fcc0000400000 */
[----:B------:R-:W1:Y:S01]  /*bde0*/  MUFU.EX2 R109, R109 ;  /* 0x0000006d006d7308 */ /* 0x000e620000000800 */
[----:B------:R-:W-:Y:S02]  /*bdf0*/  WARPGROUP.DEPBAR.LE gsb0, 0x0 ;  /* 0x00008000000079c5 */ /* 0x000fe40000010000 */
[----:B------:R-:W-:-:S03]  /*be00*/  WARPGROUP.ARRIVE ;  /* 0x00000000000079c5 */ /* 0x000fc60000000000 */
[----:B------:R-:W-:Y:S01]  /*be10*/  @!P2 FMUL R114, R114, 0.5 ;  /* 0x3f0000007272a820 */ /* 0x000fe20000400000 */
[----:B--2---:R-:W-:Y:S02]  /*be20*/  @!P6 FMUL R105, R105, R105 ;  /* 0x000000696969e220 */ /* 0x004fe40000400000 */
[----:B------:R-:W-:Y:S01]  /*be30*/  HGMMA.64x16x16.F32.BF16 R160, R24, gdesc[UR4].tnspB, R160, gsb0 ;  /* 0x4020000418a07df0 */ /* 0x000fe200080018a0 */
[----:B------:R-:W-:Y:S02]  /*be40*/  R2UR UR7, R200 ;  /* 0x00000000c80772ca */ /* 0x000fe400000e0000 */
[----:B------:R-:W-:Y:S01]  /*be50*/  R2UR UR6, R203 ;  /* 0x00000000cb0672ca */ /* 0x000fe200000e0000 */
[----:B------:R-:W2:Y:S01]  /*be60*/  MUFU.EX2 R114, R114 ;  /* 0x0000007200727308 */ /* 0x000ea20000000800 */
[----:B------:R-:W-:Y:S01]  /*be70*/  FSETP.GEU.AND P6, PT, R118, -126, PT ;  /* 0xc2fc00007600780b */ /* 0x000fe20003fce000 */
[----:B-1----:R-:W-:Y:S01]  /*be80*/  @!P3 FMUL R109, R109, R109 ;  /* 0x0000006d6d6db220 */ /* 0x002fe20000400000 */
[----:B------:R-:W-:-:S11]  /*be90*/  FSETP.GEU.AND P3, PT, R112, -126, PT ;  /* 0xc2fc00007000780b */ /* 0x000fd60003f6e000 */
[----:B------:R-:W-:Y:S01]  /*bea0*/  @!P6 FMUL R118, R118, 0.5 ;  /* 0x3f0000007676e820 */ /* 0x000fe20000400000 */
[----:B--2---:R-:W-:Y:S01]  /*beb0*/  @!P2 FMUL R114, R114, R114 ;  /* 0x000000727272a220 */ /* 0x004fe20000400000 */
[----:B------:R-:W-:Y:S01]  /*bec0*/  FSETP.GEU.AND P2, PT, R113, -126, PT ;  /* 0xc2fc00007100780b */ /* 0x000fe20003f4e000 */
[----:B------:R-:W-:-:S03]  /*bed0*/  @!P3 FMUL R112, R112, 0.5 ;  /* 0x3f0000007070b820 */ /* 0x000fc60000400000 */
[----:B------:R-:W1:Y:S09]  /*bee0*/  MUFU.EX2 R118, R118 ;  /* 0x0000007600767308 */ /* 0x000e720000000800 */
[----:B------:R-:W-:Y:S01]  /*bef0*/  @!P2 FMUL R113, R113, 0.5 ;  /* 0x3f0000007171a820 */ /* 0x000fe20000400000 */
[----:B-1----:R-:W-:Y:S01]  /*bf00*/  @!P6 FMUL R118, R118, R118 ;  /* 0x000000767676e220 */ /* 0x002fe20000400000 */
[----:B------:R-:W-:-:S02]  /*bf10*/  WARPGROUP.DEPBAR.LE gsb0, 0x0 ;  /* 0x00008000000079c5 */ /* 0x000fc40000010000 */
[----:B------:R-:W-:Y:S01]  /*bf20*/  WARPGROUP.ARRIVE ;  /* 0x00000000000079c5 */ /* 0x000fe20000000000 */
[----:B------:R-:W-:Y:S01]  /*bf30*/  FSETP.GEU.AND P6, PT, R117, -126, PT ;  /* 0xc2fc00007500780b */ /* 0x000fe20003fce000 */
[----:B------:R-:W1:Y:S04]  /*bf40*/  MUFU.EX2 R113, R113 ;  /* 0x0000007100717308 */ /* 0x000e680000000800 */
[----:B------:R-:W-:Y:S01]  /*bf50*/  HGMMA.64x16x16.F32.BF16 R152, R24, gdesc[UR4].tnspB, R152, gsb0 ;  /* 0x4020000418987df0 */ /* 0x000fe20008001898 */
[----:B------:R-:W-:Y:S01]  /*bf60*/  UMOV UR6, UR12 ;  /* 0x0000000c00067c82 */ /* 0x000fe20008000000 */
[----:B------:R-:W-:Y:S01]  /*bf70*/  UMOV UR7, UR13 ;  /* 0x0000000d00077c82 */ /* 0x000fe20008000000 */
[----:B------:R-:W-:Y:S02]  /*bf80*/  R2UR UR12, R28 ;  /* 0x000000001c0c72ca */ /* 0x000fe400000e0000 */
[----:B------:R-:W-:-:S02]  /*bf90*/  R2UR UR13, R29 ;  /* 0x000000001d0d72ca */ /* 0x000fc400000e0000 */
[----:B------:R-:W-:Y:S01]  /*bfa0*/  IADD3 R28, R192, 0x4e0, RZ ;  /* 0x000004e0c01c7810 */ /* 0x000fe20007ffe0ff */
[----:B------:R-:W-:Y:S01]  /*bfb0*/  @!P6 FMUL R117, R117, 0.5 ;  /* 0x3f0000007575e820 */ /* 0x000fe20000400000 */
[----:B------:R-:W-:Y:S01]  /*bfc0*/  MOV R29, 0xc0000010 ;  /* 0xc0000010001d7802 */ /* 0x000fe20000000f00 */
[----:B-1----:R-:W-:-:S04]  /*bfd0*/  @!P2 FMUL R113, R113, R113 ;  /* 0x000000717171a220 */ /* 0x002fc80000400000 */
[----:B------:R-:W1:Y:S01]  /*bfe0*/  MUFU.EX2 R117, R117 ;  /* 0x0000007500757308 */ /* 0x000e620000000800 */
[----:B------:R-:W-:-:S13]  /*bff0*/  FSETP.GEU.AND P2, PT, R126, -126, PT ;  /* 0xc2fc00007e00780b */ /* 0x000fda0003f4e000 */
[----:B------:R-:W-:Y:S01]  /*c000*/  @!P2 FMUL R126, R126, 0.5 ;  /* 0x3f0000007e7ea820 */ /* 0x000fe20000400000 */
[----:B-1----:R-:W-:Y:S01]  /*c010*/  @!P6 FMUL R117, R117, R117 ;  /* 0x000000757575e220 */ /* 0x002fe20000400000 */
[----:B------:R-:W-:-:S04]  /*c020*/  FSETP.GEU.AND P6, PT, R120, -126, PT ;  /* 0xc2fc00007800780b */ /* 0x000fc80003fce000 */
[----:B------:R-:W1:Y:S01]  /*c030*/  MUFU.EX2 R126, R126 ;  /* 0x0000007e007e7308 */ /* 0x000e620000000800 */
[----:B------:R-:W-:Y:S02]  /*c040*/  WARPGROUP.DEPBAR.LE gsb0, 0x0 ;  /* 0x00008000000079c5 */ /* 0x000fe40000010000 */
[----:B------:R-:W-:Y:S01]  /*c050*/  IADD3 R24, R192, 0x8c0, RZ ;  /* 0x000008c0c0187810 */ /* 0x000fe20007ffe0ff */
[----:B------:R-:W-:Y:S01]  /*c060*/  FADD R27, R18, R51 ;  /* 0x00000033121b7221 */ /* 0x000fe20000000000 */
[----:B------:R-:W-:-:S04]  /*c070*/  MOV R25, 0xc0000010 ;  /* 0xc000001000197802 */ /* 0x000fc80000000f00 */
[----:B------:R-:W-:Y:S01]  /*c080*/  @!P6 FMUL R120, R120, 0.5 ;  /* 0x3f0000007878e820 */ /* 0x000fe20000400000 */
[----:B------:R-:W-:Y:S01]  /*c090*/  R2UR UR28, R24 ;  /* 0x00000000181c72ca */ /* 0x000fe200000e0000 */
[----:B------:R-:W-:Y:S01]  /*c0a0*/  FADD R18, R27, R54 ;  /* 0x000000361b127221 */ /* 0x000fe20000000000 */
[----:B------:R-:W-:Y:S01]  /*c0b0*/  R2UR UR29, R25 ;  /* 0x00000000191d72ca */ /* 0x000fe200000e0000 */
[----:B-1----:R-:W-:Y:S01]  /*c0c0*/  @!P2 FMUL R126, R126, R126 ;  /* 0x0000007e7e7ea220 */ /* 0x002fe20000400000 */
[----:B------:R-:W-:Y:S01]  /*c0d0*/  F2FP.BF16.F32.PACK_AB R25, R51, R50 ;  /* 0x000000323319723e */ /* 0x000fe200000010ff */
[----:B------:R-:W-:Y:S01]  /*c0e0*/  FADD R35, R18, R55 ;  /* 0x0000003712237221 */ /* 0x000fe20000000000 */
[----:B------:R-:W-:Y:S01]  /*c0f0*/  F2FP.BF16.F32.PACK_AB R27, R55, R54 ;  /* 0x00000036371b723e */ /* 0x000fe200000010ff */
[----:B------:R-:W-:Y:S01]  /*c100*/  FADD R18, R23, R48 ;  /* 0x0000003017127221 */ /* 0x000fe20000000000 */
[----:B------:R-:W-:Y:S02]  /*c110*/  F2FP.BF16.F32.PACK_AB R24, R49, R48 ;  /* 0x000000303118723e */ /* 0x000fe400000010ff */
[----:B------:R-:W-:Y:S01]  /*c120*/  F2FP.BF16.F32.PACK_AB R26, R53, R52 ;  /* 0x00000034351a723e */ /* 0x000fe200000010ff */
[----:B------:R-:W-:Y:S01]  /*c130*/  FADD R23, R18, R49 ;  /* 0x0000003112177221 */ /* 0x000fe20000000000 */
[----:B------:R-:W-:-:S02]  /*c140*/  FSETP.GEU.AND P2, PT, R125, -126, PT ;  /* 0xc2fc00007d00780b */ /* 0x000fc40003f4e000 */
[----:B------:R-:W-:Y:S01]  /*c150*/  WARPGROUP.ARRIVE ;  /* 0x00000000000079c5 */ /* 0x000fe20000000000 */
[----:B------:R-:W-:-:S04]  /*c160*/  FADD R18, R23, R52 ;  /* 0x0000003417127221 */ /* 0x000fc80000000000 */
[----:B------:R-:W-:Y:S01]  /*c170*/  FADD R23, R18, R53 ;  /* 0x0000003512177221 */ /* 0x000fe20000000000 */
[----:B------:R-:W-:Y:S01]  /*c180*/  HGMMA.64x16x16.F32.BF16 R184, R24, gdesc[UR4].tnspB, R184, gsb0 ;  /* 0x4020000418b87df0 */ /* 0x000fe200080018b8 */
[----:B------:R-:W-:Y:S01]  /*c190*/  R2UR UR7, R151 ;  /* 0x00000000970772ca */ /* 0x000fe200000e0000 */
[----:B------:R-:W-:Y:S01]  /*c1a0*/  FADD R18, R35, R58 ;  /* 0x0000003a23127221 */ /* 0x000fe20000000000 */
[----:B------:R-:W-:Y:S01]  /*c1b0*/  R2UR UR6, R33 ;  /* 0x00000000210672ca */ /* 0x000fe200000e0000 */
[----:B------:R-:W1:Y:S01]  /*c1c0*/  MUFU.EX2 R35, R96 ;  /* 0x0000006000237308 */ /* 0x000e620000000800 */
[----:B------:R-:W-:-:S07]  /*c1d0*/  @!P2 FMUL R125, R125, 0.5 ;  /* 0x3f0000007d7da820 */ /* 0x000fce0000400000 */
[----:B------:R-:W2:Y:S01]  /*c1e0*/  MUFU.EX2 R125, R125 ;  /* 0x0000007d007d7308 */ /* 0x000ea20000000800 */
[----:B-1----:R-:W-:Y:S01]  /*c1f0*/  @!P5 FMUL R35, R35, R35 ;  /* 0x000000232323d220 */ /* 0x002fe20000400000 */
[----:B------:R-:W-:Y:S01]  /*c200*/  FSETP.GEU.AND P5, PT, R107, -126, PT ;  /* 0xc2fc00006b00780b */ /* 0x000fe20003fae000 */
[----:B--2---:R-:W-:Y:S01]  /*c210*/  @!P2 FMUL R125, R125, R125 ;  /* 0x0000007d7d7da220 */ /* 0x004fe20000400000 */
[----:B------:R-:W-:-:S11]  /*c220*/  FSETP.GEU.AND P2, PT, R128, -126, PT ;  /* 0xc2fc00008000780b */ /* 0x000fd60003f4e000 */
[----:B------:R-:W-:-:S06]  /*c230*/  @!P5 FMUL R107, R107, 0.5 ;  /* 0x3f0000006b6bd820 */ /* 0x000fcc0000400000 */
[----:B------:R-:W1:Y:S01]  /*c240*/  MUFU.EX2 R107, R107 ;  /* 0x0000006b006b7308 */ /* 0x000e620000000800 */
[----:B------:R-:W-:Y:S02]  /*c250*/  WARPGROUP.DEPBAR.LE gsb0, 0x0 ;  /* 0x00008000000079c5 */ /* 0x000fe40000010000 */
[----:B------:R-:W-:Y:S01]  /*c260*/  WARPGROUP.ARRIVE ;  /* 0x00000000000079c5 */ /* 0x000fe20000000000 */
[----:B------:R-:W-:-:S05]  /*c270*/  @!P2 FMUL R128, R128, 0.5 ;  /* 0x3f0000008080a820 */ /* 0x000fca0000400000 */
[----:B------:R-:W-:Y:S01]  /*c280*/  HGMMA.64x16x16.F32.BF16 R176, R24, gdesc[UR4].tnspB, R176, gsb0 ;  /* 0x4020000418b07df0 */ /* 0x000fe200080018b0 */
[----:B------:R-:W-:Y:S01]  /*c290*/  R2UR UR6, R30 ;  /* 0x000000001e0672ca */ /* 0x000fe200000e0000 */
[----:B------:R-:W-:Y:S01]  /*c2a0*/  VIADD R30, R192, 0x6e0 ;  /* 0x000006e0c01e7836 */ /* 0x000fe20000000000 */
[----:B------:R-:W-:Y:S02]  /*c2b0*/  R2UR UR7, R31 ;  /* 0x000000001f0772ca */ /* 0x000fe400000e0000 */
[----:B------:R-:W-:Y:S01]  /*c2c0*/  MOV R31, 0xc0000010 ;  /* 0xc0000010001f7802 */ /* 0x000fe20000000f00 */
[----:B-1----:R-:W-:Y:S01]  /*c2d0*/  @!P5 FMUL R107, R107, R107 ;  /* 0x0000006b6b6bd220 */ /* 0x002fe20000400000 */
[----:B------:R-:W-:-:S07]  /*c2e0*/  FSETP.GEU.AND P5, PT, R108, -126, PT ;  /* 0xc2fc00006c00780b */ /* 0x000fce0003fae000 */
[----:B------:R-:W-:Y:S01]  /*c2f0*/  MOV R36, UR6 ;  /* 0x0000000600247c02 */ /* 0x000fe20008000f00 */
[----:B------:R-:W-:Y:S01]  /*c300*/  UMOV UR6, UR28 ;  /* 0x0000001c00067c82 */ /* 0x000fe20008000000 */
        /* <DEDUP_REMOVED lines=18> */
[----:B------:R-:W-:Y:S01]  /*c430*/  @!P5 FMUL R108, R108, 0.5 ;  /* 0x3f0000006c6cd820 */ /* 0x000fe20000400000 */
[----:B------:R-:W-:-:S02]  /*c440*/  WARPGROUP.DEPBAR.LE gsb0, 0x0 ;  /* 0x00008000000079c5 */ /* 0x000fc40000010000 */
[----:B------:R-:W-:-:S06]  /*c450*/  WARPGROUP.ARRIVE ;  /* 0x00000000000079c5 */ /* 0x000fcc0000000000 */
[----:B------:R-:W-:Y:S01]  /*c460*/  HGMMA.64x16x16.F32.BF16 R168, R24, gdesc[UR8].tnspB, R168, gsb0 ;  /* 0x4020000818a87df0 */ /* 0x000fe200080018a8 */
[----:B------:R-:W-:Y:S02]  /*c470*/  R2UR UR10, R28 ;  /* 0x000000001c0a72ca */ /* 0x000fe400000e0000 */
[----:B------:R-:W-:Y:S02]  /*c480*/  R2UR UR11, R29 ;  /* 0x000000001d0b72ca */ /* 0x000fe400000e0000 */
[----:B------:R-:W-:Y:S02]  /*c490*/  IADD3 R28, R192, 0x100, RZ ;  /* 0x00000100c01c7810 */ /* 0x000fe40007ffe0ff */
[----:B------:R-:W-:Y:S01]  /*c4a0*/  MOV R29, 0xc0000010 ;  /* 0xc0000010001d7802 */ /* 0x000fe20000000f00 */
[----:B------:R-:W-:Y:S02]  /*c4b0*/  WARPGROUP.DEPBAR.LE gsb0, 0x0 ;  /* 0x00008000000079c5 */ /* 0x000fe40000010000 */
        /* <DEDUP_REMOVED lines=8> */
[----:B------:R-:W-:Y:S03]  /*c540*/  HGMMA.64x16x16.F32.BF16 R152, R24, gdesc[UR16].tnspB, R152, gsb0 ;  /* 0x4020001018987df0 */ /* 0x000fe60008001898 */
[----:B------:R-:W-:Y:S02]  /*c550*/  WARPGROUP.DEPBAR.LE gsb0, 0x0 ;  /* 0x00008000000079c5 */ /* 0x000fe40000010000 */
[----:B------:R-:W-:Y:S01]  /*c560*/  IMAD.MOV.U32 R25, RZ, RZ, -0x3ffffff0 ;  /* 0xc0000010ff197424 */ /* 0x000fe200078e00ff */
[----:B------:R-:W-:Y:S01]  /*c570*/  IADD3 R24, R192, 0x8e0, RZ ;  /* 0x000008e0c0187810 */ /* 0x000fe20007ffe0ff */
[----:B------:R-:W-:Y:S01]  /*c580*/  FADD R27, R18, R59 ;  /* 0x0000003b121b7221 */ /* 0x000fe20000000000 */
[----:B------:R-:W-:Y:S02]  /*c590*/  F2FP.BF16.F32.PACK_AB R26, R61, R60 ;  /* 0x0000003c3d1a723e */ /* 0x000fe400000010ff */
[----:B------:R-:W-:Y:S01]  /*c5a0*/  R2UR UR18, R24 ;  /* 0x00000000181272ca */ /* 0x000fe200000e0000 */
[----:B------:R-:W-:Y:S01]  /*c5b0*/  FADD R18, R27, R62 ;  /* 0x0000003e1b127221 */ /* 0x000fe20000000000 */
[----:B------:R-:W-:-:S02]  /*c5c0*/  R2UR UR19, R25 ;  /* 0x00000000191372ca */ /* 0x000fc400000e0000 */
[----:B------:R-:W-:Y:S01]  /*c5d0*/  F2FP.BF16.F32.PACK_AB R25, R59, R58 ;  /* 0x0000003a3b19723e */ /* 0x000fe200000010ff */
[----:B------:R-:W-:Y:S01]  /*c5e0*/  FADD R33, R18, R63 ;  /* 0x0000003f12217221 */ /* 0x000fe20000000000 */
[----:B------:R-:W-:Y:S01]  /*c5f0*/  F2FP.BF16.F32.PACK_AB R27, R63, R62 ;  /* 0x0000003e3f1b723e */ /* 0x000fe200000010ff */
[----:B------:R-:W-:Y:S01]  /*c600*/  FADD R18, R23, R56 ;  /* 0x0000003817127221 */ /* 0x000fe20000000000 */
[----:B------:R-:W-:-:S03]  /*c610*/  F2FP.BF16.F32.PACK_AB R24, R57, R56 ;  /* 0x000000383918723e */ /* 0x000fc600000010ff */
[----:B------:R-:W-:Y:S01]  /*c620*/  FADD R23, R18, R57 ;  /* 0x0000003912177221 */ /* 0x000fe20000000000 */
[----:B------:R-:W-:-:S03]  /*c630*/  WARPGROUP.ARRIVE ;  /* 0x00000000000079c5 */ /* 0x000fc60000000000 */
[----:B------:R-:W-:-:S03]  /*c640*/  FADD R18, R23, R60 ;  /* 0x0000003c17127221 */ /* 0x000fc60000000000 */
[----:B------:R-:W-:Y:S01]  /*c650*/  HGMMA.64x16x16.F32.BF16 R184, R24, gdesc[UR20].tnspB, R184, gsb0 ;  /* 0x4020001418b87df0 */ /* 0x000fe200080018b8 */
[----:B------:R-:W-:Y:S01]  /*c660*/  FADD R23, R18, R61 ;  /* 0x0000003d12177221 */ /* 0x000fe20000000000 */
[----:B------:R-:W-:Y:S01]  /*c670*/  FADD R18, R33, R66 ;  /* 0x0000004221127221 */ /* 0x000fe20000000000 */
[----:B------:R-:W-:Y:S01]  /*c680*/  R2UR UR22, R28 ;  /* 0x000000001c1672ca */ /* 0x000fe200000e0000 */
[----:B------:R-:W-:Y:S01]  /*c690*/  VIADD R28, R192, 0x500 ;  /* 0x00000500c01c7836 */ /* 0x000fe20000000000 */
[----:B------:R-:W-:Y:S02]  /*c6a0*/  R2UR UR23, R29 ;  /* 0x000000001d1772ca */ /* 0x000fe400000e0000 */
        /* <DEDUP_REMOVED lines=19> */
[----:B------:R-:W-:Y:S01]  /*c7e0*/  R2UR UR35, R31 ;  /* 0x000000001f2372ca */ /* 0x000fe200000e0000 */
[----:B------:R-:W-:Y:S01]  /*c7f0*/  IMAD.MOV.U32 R31, RZ, RZ, -0x3ffffff0 ;  /* 0xc0000010ff1f7424 */ /* 0x000fe200078e00ff */
[----:B------:R-:W-:Y:S01]  /*c800*/  IADD3 R30, R192, 0x520, RZ ;  /* 0x00000520c01e7810 */ /* 0x000fe20007ffe0ff */
        /* <DEDUP_REMOVED lines=16> */
[----:B------:R-:W-:-:S02]  /*c910*/  FADD R33, R20, R71 ;  /* 0x0000004714217221 */ /* 0x000fc40000000000 */
[----:B------:R-:W-:Y:S01]  /*c920*/  FADD R18, R23, R68 ;  /* 0x0000004417127221 */ /* 0x000fe20000000000 */
[----:B------:R-:W-:-:S03]  /*c930*/  WARPGROUP.ARRIVE ;  /* 0x00000000000079c5 */ /* 0x000fc60000000000 */
[----:B------:R-:W-:Y:S01]  /*c940*/  FADD R23, R18, R69 ;  /* 0x0000004512177221 */ /* 0x000fe20000000000 */
[----:B------:R-:W-:Y:S02]  /*c950*/  FADD R18, R33, R74 ;  /* 0x0000004a21127221 */ /* 0x000fe40000000000 */
[----:B------:R-:W-:Y:S01]  /*c960*/  HGMMA.64x16x16.F32.BF16 R184, R24, gdesc[UR40].tnspB, R184, gsb0 ;  /* 0x4020002818b87df0 */ /* 0x000fe200080018b8 */
[----:B------:R-:W-:Y:S02]  /*c970*/  R2UR UR42, R28 ;  /* 0x000000001c2a72ca */ /* 0x000fe400000e0000 */
[----:B------:R-:W-:Y:S02]  /*c980*/  R2UR UR43, R29 ;  /* 0x000000001d2b72ca */ /* 0x000fe400000e0000 */
[----:B------:R-:W-:Y:S02]  /*c990*/  IADD3 R28, R192, 0x320, RZ ;  /* 0x00000320c01c7810 */ /* 0x000fe40007ffe0ff */
[----:B------:R-:W-:Y:S01]  /*c9a0*/  MOV R29, 0xc0000010 ;  /* 0xc0000010001d7802 */ /* 0x000fe20000000f00 */
        /* <DEDUP_REMOVED lines=25> */
[----:B------:R-:W-:Y:S02]  /*cb40*/  R2UR UR59, R31 ;  /* 0x000000001f3b72ca */ /* 0x000fe400000e0000 */
[----:B------:R-:W-:Y:S02]  /*cb50*/  IADD3 R30, R192, 0x140, RZ ;  /* 0x00000140c01e7810 */ /* 0x000fe40007ffe0ff */
[----:B------:R-:W-:Y:S02]  /*cb60*/  MOV R31, 0xc0000010 ;  /* 0xc0000010001f7802 */ /* 0x000fe40000000f00 */
[----:B------:R-:W-:Y:S02]  /*cb70*/  R2UR UR8, R30 ;  /* 0x000000001e0872ca */ /* 0x000fe400000e0000 */
[----:B------:R-:W-:Y:S01]  /*cb80*/  R2UR UR9, R31 ;  /* 0x000000001f0972ca */ /* 0x000fe200000e0000 */
[----:B------:R-:W-:Y:S01]  /*cb90*/  IMAD.MOV.U32 R31, RZ, RZ, -0x3ffffff0 ;  /* 0xc0000010ff1f7424 */ /* 0x000fe200078e00ff */
[----:B------:R-:W-:Y:S01]  /*cba0*/  IADD3 R30, R192, 0x740, RZ ;  /* 0x00000740c01e7810 */ /* 0x000fe20007ffe0ff */
[----:B------:R-:W-:-:S02]  /*cbb0*/  WARPGROUP.DEPBAR.LE gsb0, 0x0 ;  /* 0x00008000000079c5 */ /* 0x000fc40000010000 */
        /* <DEDUP_REMOVED lines=8> */
[----:B------:R-:W-:Y:S02]  /*cc40*/  FADD R33, R20, R79 ;  /* 0x0000004f14217221 */ /* 0x000fe40000000000 */
[----:B------:R-:W-:Y:S01]  /*cc50*/  FADD R18, R23, R76 ;  /* 0x0000004c17127221 */ /* 0x000fe20000000000 */
[----:B------:R-:W-:-:S03]  /*cc60*/  WARPGROUP.ARRIVE ;  /* 0x00000000000079c5 */ /* 0x000fc60000000000 */
[----:B------:R-:W-:Y:S01]  /*cc70*/  FADD R23, R18, R77 ;  /* 0x0000004d12177221 */ /* 0x000fe20000000000 */
[----:B------:R-:W-:Y:S02]  /*cc80*/  FADD R18, R33, R82 ;  /* 0x0000005221127221 */ /* 0x000fe40000000000 */
[----:B------:R-:W-:Y:S01]  /*cc90*/  HGMMA.64x16x16.F32.BF16 R184, R24, gdesc[UR4].tnspB, R184, gsb0 ;  /* 0x4020000418b87df0 */ /* 0x000fe200080018b8 */
[----:B------:R-:W-:Y:S02]  /*cca0*/  R2UR UR7, R44 ;  /* 0x000000002c0772ca */ /* 0x000fe400000e0000 */
[----:B------:R-:W-:Y:S01]  /*ccb0*/  R2UR UR6, R45 ;  /* 0x000000002d0672ca */ /* 0x000fe200000e0000 */
[----:B------:R-:W-:Y:S02]  /*ccc0*/  WARPGROUP.DEPBAR.LE gsb0, 0x0 ;  /* 0x00008000000079c5 */ /* 0x000fe40000010000 */
[----:B------:R-:W-:-:S10]  /*ccd0*/  WARPGROUP.ARRIVE ;  /* 0x00000000000079c5 */ /* 0x000fd40000000000 */
[----:B------:R-:W-:Y:S01]  /*cce0*/  HGMMA.64x16x16.F32.BF16 R176, R24, gdesc[UR4].tnspB, R176, gsb0 ;  /* 0x4020000418b07df0 */ /* 0x000fe200080018b0 */
[----:B------:R-:W-:Y:S02]  /*ccf0*/  R2UR UR7, R42 ;  /* 0x000000002a0772ca */ /* 0x000fe400000e0000 */
[----:B------:R-:W-:Y:S01]  /*cd00*/  R2UR UR6, R43 ;  /* 0x000000002b0672ca */ /* 0x000fe200000e0000 */
[----:B------:R-:W-:Y:S02]  /*cd10*/  WARPGROUP.DEPBAR.LE gsb0, 0x0 ;  /* 0x00008000000079c5 */ /* 0x000fe40000010000 */
[----:B------:R-:W-:-:S10]  /*cd20*/  WARPGROUP.ARRIVE ;  /* 0x00000000000079c5 */ /* 0x000fd40000000000 */
[----:B------:R-:W-:Y:S01]  /*cd30*/  HGMMA.64x16x16.F32.BF16 R168, R24, gdesc[UR4].tnspB, R168, gsb0 ;  /* 0x4020000418a87df0 */ /* 0x000fe200080018a8 */
[----:B------:R-:W-:Y:S02]  /*cd40*/  R2UR UR7, R40 ;  /* 0x00000000280772ca */ /* 0x000fe400000e0000 */
[----:B------:R-:W-:Y:S02]  /*cd50*/  R2UR UR6, R41 ;  /* 0x00000000290672ca */ /* 0x000fe400000e0000 */
[----:B------:R-:W1:Y:S02]  /*cd60*/  MUFU.EX2 R41, R108 ;  /* 0x0000006c00297308 */ /* 0x000e640000000800 */
[----:B-1----:R-:W-:Y:S01]  /*cd70*/  @!P5 FMUL R41, R41, R41 ;  /* 0x000000292929d220 */ /* 0x002fe20000400000 */
[----:B------:R-:W-:-:S13]  /*cd80*/  FSETP.GEU.AND P5, PT, R119, -126, PT ;  /* 0xc2fc00007700780b */ /* 0x000fda0003fae000 */
[----:B------:R-:W-:Y:S01]  /*cd90*/  @!P5 FMUL R119, R119, 0.5 ;  /* 0x3f0000007777d820 */ /* 0x000fe20000400000 */
[----:B------:R-:W-:Y:S02]  /*cda0*/  WARPGROUP.DEPBAR.LE gsb0, 0x0 ;  /* 0x00008000000079c5 */ /* 0x000fe40000010000 */
[----:B------:R-:W-:-:S03]  /*cdb0*/  WARPGROUP.ARRIVE ;  /* 0x00000000000079c5 */ /* 0x000fc60000000000 */
[----:B------:R-:W1:Y:S03]  /*cdc0*/  MUFU.EX2 R119, R119 ;  /* 0x0000007700777308 */ /* 0x000e660000000800 */
[----:B------:R-:W-:Y:S01]  /*cdd0*/  HGMMA.64x16x16.F32.BF16 R160, R24, gdesc[UR4].tnspB, R160, gsb0 ;  /* 0x4020000418a07df0 */ /* 0x000fe200080018a0 */
[----:B------:R-:W-:Y:S02]  /*cde0*/  R2UR UR7, R38 ;  /* 0x00000000260772ca */ /* 0x000fe400000e0000 */
[----:B------:R-:W-:Y:S02]  /*cdf0*/  R2UR UR6, R39 ;  /* 0x00000000270672ca */ /* 0x000fe400000e0000 */
[----:B------:R-:W2:Y:S01]  /*ce00*/  MUFU.EX2 R39, R104 ;  /* 0x0000006800277308 */ /* 0x000ea20000000800 */
[----:B-1----:R-:W-:Y:S01]  /*ce10*/  @!P5 FMUL R119, R119, R119 ;  /* 0x000000777777d220 */ /* 0x002fe20000400000 */
[----:B------:R-:W-:Y:S01]  /*ce20*/  FSETP.GEU.AND P5, PT, R122, -126, PT ;  /* 0xc2fc00007a00780b */ /* 0x000fe20003fae000 */
[----:B--2---:R-:W-:Y:S01]  /*ce30*/  @!P4 FMUL R39, R39, R39 ;  /* 0x000000272727c220 */ /* 0x004fe20000400000 */
[----:B------:R-:W-:-:S11]  /*ce40*/  FSETP.GEU.AND P4, PT, R115, -126, PT ;  /* 0xc2fc00007300780b */ /* 0x000fd60003f8e000 */
[----:B------:R-:W-:-:S06]  /*ce50*/  @!P5 FMUL R122, R122, 0.5 ;  /* 0x3f0000007a7ad820 */ /* 0x000fcc0000400000 */
[----:B------:R-:W1:Y:S01]  /*ce60*/  MUFU.EX2 R122, R122 ;  /* 0x0000007a007a7308 */ /* 0x000e620000000800 */
[----:B------:R-:W-:Y:S01]  /*ce70*/  @!P4 FMUL R115, R115, 0.5 ;  /* 0x3f0000007373c820 */ /* 0x000fe20000400000 */
[----:B------:R-:W-:Y:S02]  /*ce80*/  WARPGROUP.DEPBAR.LE gsb0, 0x0 ;  /* 0x00008000000079c5 */ /* 0x000fe40000010000 */
[----:B------:R-:W-:-:S04]  /*ce90*/  WARPGROUP.ARRIVE ;  /* 0x00000000000079c5 */ /* 0x000fc80000000000 */
[----:B------:R-:W2:Y:S01]  /*cea0*/  MUFU.EX2 R115, R115 ;  /* 0x0000007300737308 */ /* 0x000ea20000000800 */
[----:B-1----:R-:W-:Y:S01]  /*ceb0*/  @!P5 FMUL R122, R122, R122 ;  /* 0x0000007a7a7ad220 */ /* 0x002fe20000400000 */
[----:B------:R-:W-:Y:S01]  /*cec0*/  HGMMA.64x16x16.F32.BF16 R152, R24, gdesc[UR4].tnspB, R152, gsb0 ;  /* 0x4020000418987df0 */ /* 0x000fe20008001898 */
[----:B------:R-:W-:Y:S01]  /*ced0*/  UMOV UR6, UR12 ;  /* 0x0000000c00067c82 */ /* 0x000fe20008000000 */
[----:B------:R-:W-:Y:S01]  /*cee0*/  UMOV UR7, UR13 ;  /* 0x0000000d00077c82 */ /* 0x000fe20008000000 */
[----:B------:R-:W-:Y:S02]  /*cef0*/  R2UR UR12, R28 ;  /* 0x000000001c0c72ca */ /* 0x000fe400000e0000 */
[----:B------:R-:W-:Y:S02]  /*cf00*/  R2UR UR13, R29 ;  /* 0x000000001d0d72ca */ /* 0x000fe400000e0000 */
[----:B------:R-:W-:Y:S02]  /*cf10*/  IADD3 R28, R192, 0x540, RZ ;  /* 0x00000540c01c7810 */ /* 0x000fe40007ffe0ff */
[----:B------:R-:W-:-:S02]  /*cf20*/  MOV R29, 0xc0000010 ;  /* 0xc0000010001d7802 */ /* 0x000fc40000000f00 */
[----:B------:R-:W-:Y:S01]  /*cf30*/  FSETP.GEU.AND P5, PT, R121, -126, PT ;  /* 0xc2fc00007900780b */ /* 0x000fe20003fae000 */
[----:B--2---:R-:W-:Y:S01]  /*cf40*/  @!P4 FMUL R115, R115, R115 ;  /* 0x000000737373c220 */ /* 0x004fe20000400000 */
[----:B------:R-:W-:-:S11]  /*cf50*/  FSETP.GEU.AND P4, PT, R116, -126, PT ;  /* 0xc2fc00007400780b */ /* 0x000fd60003f8e000 */
[----:B------:R-:W-:Y:S02]  /*cf60*/  @!P5 FMUL R121, R121, 0.5 ;  /* 0x3f0000007979d820 */ /* 0x000fe40000400000 */
[----:B------:R-:W-:-:S04]  /*cf70*/  @!P4 FMUL R116, R116, 0.5 ;  /* 0x3f0000007474c820 */ /* 0x000fc80000400000 */
[----:B------:R-:W1:Y:S08]  /*cf80*/  MUFU.EX2 R37, R116 ;  /* 0x0000007400257308 */ /* 0x000e700000000800 */
[----:B------:R-:W2:Y:S01]  /*cf90*/  MUFU.EX2 R121, R121 ;  /* 0x0000007900797308 */ /* 0x000ea20000000800 */
        /* <DEDUP_REMOVED lines=10> */
[----:B-1----:R-:W-:Y:S01]  /*d040*/  @!P4 FMUL R37, R37, R37 ;  /* 0x000000252525c220 */ /* 0x002fe20000400000 */
[----:B------:R-:W-:Y:S01]  /*d050*/  FADD R18, R23, R84 ;  /* 0x0000005417127221 */ /* 0x000fe20000000000 */
[----:B------:R-:W-:Y:S01]  /*d060*/  WARPGROUP.ARRIVE ;  /* 0x00000000000079c5 */ /* 0x000fe20000000000 */
[----:B------:R-:W-:Y:S01]  /*d070*/  FSETP.GEU.AND P4, PT, R127, -126, PT ;  /* 0xc2fc00007f00780b */ /* 0x000fe20003f8e000 */
[----:B--2---:R-:W-:Y:S01]  /*d080*/  @!P5 FMUL R121, R121, R121 ;  /* 0x000000797979d220 */ /* 0x004fe20000400000 */
[----:B------:R-:W-:Y:S01]  /*d090*/  FADD R23, R18, R85 ;  /* 0x0000005512177221 */ /* 0x000fe20000000000 */
[----:B------:R-:W-:Y:S01]  /*d0a0*/  FADD R18, R33, R90 ;  /* 0x0000005a21127221 */ /* 0x000fe20000000000 */
[----:B------:R-:W-:Y:S01]  /*d0b0*/  FSETP.GEU.AND P5, PT, R134, -126, PT ;  /* 0xc2fc00008600780b */ /* 0x000fe20003fae000 */
[----:B------:R-:W-:Y:S01]  /*d0c0*/  HGMMA.64x16x16.F32.BF16 R184, R24, gdesc[UR4].tnspB, R184, gsb0 ;  /* 0x4020000418b87df0 */ /* 0x000fe200080018b8 */
[----:B------:R-:W-:-:S02]  /*d0d0*/  R2UR UR7, R34 ;  /* 0x00000000220772ca */ /* 0x000fc400000e0000 */
[----:B------:R-:W-:-:S05]  /*d0e0*/  R2UR UR6, R36 ;  /* 0x00000000240672ca */ /* 0x000fca00000e0000 */
[----:B------:R-:W-:-:S04]  /*d0f0*/  @!P4 FMUL R127, R127, 0.5 ;  /* 0x3f0000007f7fc820 */ /* 0x000fc80000400000 */
[----:B------:R-:W-:Y:S02]  /*d100*/  @!P5 FMUL R134, R134, 0.5 ;  /* 0x3f0000008686d820 */ /* 0x000fe40000400000 */
[----:B------:R-:W1:Y:S08]  /*d110*/  MUFU.EX2 R127, R127 ;  /* 0x0000007f007f7308 */ /* 0x000e700000000800 */
[----:B------:R-:W2:Y:S01]  /*d120*/  MUFU.EX2 R134, R134 ;  /* 0x0000008600867308 */ /* 0x000ea20000000800 */
[----:B-1----:R-:W-:Y:S01]  /*d130*/  @!P4 FMUL R127, R127, R127 ;  /* 0x0000007f7f7fc220 */ /* 0x002fe20000400000 */
[----:B------:R-:W-:Y:S01]  /*d140*/  FSETP.GEU.AND P4, PT, R130, -126, PT ;  /* 0xc2fc00008200780b */ /* 0x000fe20003f8e000 */
[----:B--2---:R-:W-:Y:S01]  /*d150*/  @!P5 FMUL R134, R134, R134 ;  /* 0x000000868686d220 */ /* 0x004fe20000400000 */
[----:B------:R-:W-:Y:S01]  /*d160*/  FSETP.GEU.AND P5, PT, R133, -126, PT ;  /* 0xc2fc00008500780b */ /* 0x000fe20003fae000 */
[----:B------:R-:W-:-:S02]  /*d170*/  WARPGROUP.DEPBAR.LE gsb0, 0x0 ;  /* 0x00008000000079c5 */ /* 0x000fc40000010000 */
[----:B------:R-:W-:-:S08]  /*d180*/  WARPGROUP.ARRIVE ;  /* 0x00000000000079c5 */ /* 0x000fd00000000000 */
[----:B------:R-:W-:Y:S01]  /*d190*/  @!P4 FMUL R130, R130, 0.5 ;  /* 0x3f0000008282c820 */ /* 0x000fe20000400000 */
[----:B------:R-:W-:Y:S01]  /*d1a0*/  HGMMA.64x16x16.F32.BF16 R176, R24, gdesc[UR4].tnspB, R176, gsb0 ;  /* 0x4020000418b07df0 */ /* 0x000fe200080018b0 */
[----:B------:R-:W-:-:S04]  /*d1b0*/  R2UR UR6, R28 ;  /* 0x000000001c0672ca */ /* 0x000fc800000e0000 */
[----:B------:R-:W1:Y:S01]  /*d1c0*/  MUFU.EX2 R130, R130 ;  /* 0x0000008200827308 */ /* 0x000e620000000800 */
[----:B------:R-:W-:Y:S01]  /*d1d0*/  R2UR UR7, R29 ;  /* 0x000000001d0772ca */ /* 0x000fe200000e0000 */
[----:B------:R-:W-:Y:S01]  /*d1e0*/  @!P5 FMUL R133, R133, 0.5 ;  /* 0x3f0000008585d820 */ /* 0x000fe20000400000 */
[----:B------:R-:W-:Y:S02]  /*d1f0*/  IADD3 R28, R192, 0x940, RZ ;  /* 0x00000940c01c7810 */ /* 0x000fe40007ffe0ff */
[----:B------:R-:W-:-:S03]  /*d200*/  MOV R29, 0xc0000010 ;  /* 0xc0000010001d7802 */ /* 0x000fc60000000f00 */
        /* <DEDUP_REMOVED lines=9> */
[----:B------:R-:W-:-:S06]  /*d2a0*/  WARPGROUP.ARRIVE ;  /* 0x00000000000079c5 */ /* 0x000fcc0000000000 */
[----:B------:R-:W-:Y:S01]  /*d2b0*/  HGMMA.64x16x16.F32.BF16 R168, R24, gdesc[UR8].tnspB, R168, gsb0 ;  /* 0x4020000818a87df0 */ /* 0x000fe200080018a8 */
[----:B------:R-:W-:Y:S02]  /*d2c0*/  R2UR UR10, R30 ;  /* 0x000000001e0a72ca */ /* 0x000fe400000e0000 */
[----:B------:R-:W-:Y:S01]  /*d2d0*/  R2UR UR11, R31 ;  /* 0x000000001f0b72ca */ /* 0x000fe200000e0000 */
[----:B------:R-:W-:Y:S01]  /*d2e0*/  IMAD.MOV.U32 R31, RZ, RZ, -0x3ffffff0 ;  /* 0xc0000010ff1f7424 */ /* 0x000fe200078e00ff */
[----:B------:R-:W-:Y:S01]  /*d2f0*/  IADD3 R30, R192, 0x160, RZ ;  /* 0x00000160c01e7810 */ /* 0x000fe20007ffe0ff */
[----:B-1----:R-:W-:Y:S01]  /*d300*/  @!P4 FMUL R129, R129, R129 ;  /* 0x000000818181c220 */ /* 0x002fe20000400000 */
[----:B------:R-:W-:-:S13]  /*d310*/  FSETP.GEU.AND P4, PT, R142, -126, PT ;  /* 0xc2fc00008e00780b */ /* 0x000fda0003f8e000 */
[----:B------:R-:W-:-:S06]  /*d320*/  @!P4 FMUL R142, R142, 0.5 ;  /* 0x3f0000008e8ec820 */ /* 0x000fcc0000400000 */
[----:B------:R-:W1:Y:S01]  /*d330*/  MUFU.EX2 R142, R142 ;  /* 0x0000008e008e7308 */ /* 0x000e620000000800 */
[----:B------:R-:W-:Y:S02]  /*d340*/  WARPGROUP.DEPBAR.LE gsb0, 0x0 ;  /* 0x00008000000079c5 */ /* 0x000fe40000010000 */
[----:B------:R-:W-:Y:S01]  /*d350*/  WARPGROUP.ARRIVE ;  /* 0x00000000000079c5 */ /* 0x000fe20000000000 */
[----:B-1----:R-:W-:Y:S01]  /*d360*/  @!P4 FMUL R142, R142, R142 ;  /* 0x0000008e8e8ec220 */ /* 0x002fe20000400000 */
[----:B------:R-:W-:-:S04]  /*d370*/  FSETP.GEU.AND P4, PT, R141, -126, PT ;  /* 0xc2fc00008d00780b */ /* 0x000fc80003f8e000 */
[----:B------:R-:W-:Y:S01]  /*d380*/  HGMMA.64x16x16.F32.BF16 R160, R24, gdesc[UR12].tnspB, R160, gsb0 ;  /* 0x4020000c18a07df0 */ /* 0x000fe200080018a0 */
[----:B------:R-:W-:Y:S02]  /*d390*/  R2UR UR14, R28 ;  /* 0x000000001c0e72ca */ /* 0x000fe400000e0000 */
[----:B------:R-:W-:Y:S02]  /*d3a0*/  R2UR UR15, R29 ;  /* 0x000000001d0f72ca */ /* 0x000fe400000e0000 */
[----:B------:R-:W-:Y:S02]  /*d3b0*/  IADD3 R28, R192, 0x360, RZ ;  /* 0x00000360c01c7810 */ /* 0x000fe40007ffe0ff */
[----:B------:R-:W-:Y:S02]  /*d3c0*/  MOV R29, 0xc0000010 ;  /* 0xc0000010001d7802 */ /* 0x000fe40000000f00 */
[----:B------:R-:W-:-:S06]  /*d3d0*/  @!P4 FMUL R141, R141, 0.5 ;  /* 0x3f0000008d8dc820 */ /* 0x000fcc0000400000 */
[----:B------:R-:W1:Y:S02]  /*d3e0*/  MUFU.EX2 R141, R141 ;  /* 0x0000008d008d7308 */ /* 0x000e640000000800 */
[----:B-1----:R-:W-:Y:S01]  /*d3f0*/  @!P4 FMUL R141, R141, R141 ;  /* 0x0000008d8d8dc220 */ /* 0x002fe20000400000 */
[----:B------:R-:W-:Y:S01]  /*d400*/  FSETP.GEU.AND P4, PT, R144, -126, PT ;  /* 0xc2fc00009000780b */ /* 0x000fe20003f8e000 */
[----:B------:R-:W-:Y:S02]  /*d410*/  WARPGROUP.DEPBAR.LE gsb0, 0x0 ;  /* 0x00008000000079c5 */ /* 0x000fe40000010000 */
[----:B------:R-:W-:-:S10]  /*d420*/  WARPGROUP.ARRIVE ;  /* 0x00000000000079c5 */ /* 0x000fd40000000000 */
[----:B------:R-:W-:Y:S01]  /*d430*/  @!P4 FMUL R144, R144, 0.5 ;  /* 0x3f0000009090c820 */ /* 0x000fe20000400000 */
        /* <DEDUP_REMOVED lines=15> */
[----:B------:R-:W-:Y:S01]  /*d530*/  IADD3 R20, R192, 0x1e0, RZ ;  /* 0x000001e0c0147810 */ /* 0x000fe20007ffe0ff */
[----:B------:R-:W-:Y:S01]  /*d540*/  FADD R18, R23, R92 ;  /* 0x0000005c17127221 */ /* 0x000fe20000000000 */
[----:B------:R-:W-:Y:S01]  /*d550*/  WARPGROUP.ARRIVE ;  /* 0x00000000000079c5 */ /* 0x000fe20000000000 */
[----:B------:R-:W1:Y:S01]  /*d560*/  MUFU.EX2 R23, R112 ;  /* 0x0000007000177308 */ /* 0x000e620000000800 */
[----:B------:R-:W-:Y:S01]  /*d570*/  FADD R33, R33, R98 ;  /* 0x0000006221217221 */ /* 0x000fe20000000000 */
[----:B------:R-:W-:-:S03]  /*d580*/  FADD R18, R18, R93 ;  /* 0x0000005d12127221 */ /* 0x000fc60000000000 */
[----:B------:R-:W-:Y:S01]  /*d590*/  HGMMA.64x16x16.F32.BF16 R184, R24, gdesc[UR20].tnspB, R184, gsb0 ;  /* 0x4020001418b87df0 */ /* 0x000fe200080018b8 */
[----:B------:R-:W-:Y:S01]  /*d5a0*/  R2UR UR22, R28 ;  /* 0x000000001c1672ca */ /* 0x000fe200000e0000 */
[----:B------:R-:W-:Y:S01]  /*d5b0*/  FADD R18, R18, R35 ;  /* 0x0000002312127221 */ /* 0x000fe20000000000 */
[----:B------:R-:W-:Y:S01]  /*d5c0*/  R2UR UR23, R29 ;  /* 0x000000001d1772ca */ /* 0x000fe200000e0000 */
[----:B------:R-:W-:Y:S01]  /*d5d0*/  FADD R33, R33, R99 ;  /* 0x0000006321217221 */ /* 0x000fe20000000000 */
[----:B------:R-:W-:Y:S01]  /*d5e0*/  IADD3 R28, R192, 0x760, RZ ;  /* 0x00000760c01c7810 */ /* 0x000fe20007ffe0ff */
[----:B------:R-:W-:Y:S01]  /*d5f0*/  FADD R18, R18, R97 ;  /* 0x0000006112127221 */ /* 0x000fe20000000000 */
[----:B------:R-:W-:Y:S01]  /*d600*/  MOV R29, 0xc0000010 ;  /* 0xc0000010001d7802 */ /* 0x000fe20000000f00 */
[----:B------:R-:W-:Y:S02]  /*d610*/  FADD R33, R33, R102 ;  /* 0x0000006621217221 */ /* 0x000fe40000000000 */
[----:B------:R-:W-:Y:S01]  /*d620*/  FADD R18, R18, R47 ;  /* 0x0000002f12127221 */ /* 0x000fe20000000000 */
[----:B-1----:R-:W-:Y:S01]  /*d630*/  @!P3 FMUL R23, R23, R23 ;  /* 0x000000171717b220 */ /* 0x002fe20000400000 */
[----:B------:R-:W-:-:S02]  /*d640*/  FSETP.GEU.AND P3, PT, R123, -126, PT ;  /* 0xc2fc00007b00780b */ /* 0x000fc40003f6e000 */
[----:B------:R-:W-:Y:S01]  /*d650*/  FADD R18, R18, R101 ;  /* 0x0000006512127221 */ /* 0x000fe20000000000 */
[----:B------:R-:W-:-:S03]  /*d660*/  FADD R33, R33, R103 ;  /* 0x0000006721217221 */ /* 0x000fc60000000000 */
[----:B------:R-:W-:Y:S01]  /*d670*/  FADD R18, R18, R39 ;  /* 0x0000002712127221 */ /* 0x000fe20000000000 */
[----:B------:R-:W-:-:S03]  /*d680*/  FADD R33, R33, R106 ;  /* 0x0000006a21217221 */ /* 0x000fc60000000000 */
[----:B------:R-:W-:Y:S01]  /*d690*/  FADD R18, R18, R105 ;  /* 0x0000006912127221 */ /* 0x000fe20000000000 */
[----:B------:R-:W-:Y:S02]  /*d6a0*/  FADD R33, R33, R107 ;  /* 0x0000006b21217221 */ /* 0x000fe40000000000 */
[----:B------:R-:W-:Y:S01]  /*d6b0*/  @!P3 FMUL R123, R123, 0.5 ;  /* 0x3f0000007b7bb820 */ /* 0x000fe20000400000 */
[----:B------:R-:W-:Y:S01]  /*d6c0*/  FADD R18, R18, R41 ;  /* 0x0000002912127221 */ /* 0x000fe20000000000 */
[----:B------:R-:W-:-:S03]  /*d6d0*/  FADD R33, R33, R110 ;  /* 0x0000006e21217221 */ /* 0x000fc60000000000 */
[----:B------:R-:W-:Y:S01]  /*d6e0*/  FADD R18, R18, R109 ;  /* 0x0000006d12127221 */ /* 0x000fe20000000000 */
[----:B------:R-:W1:Y:S01]  /*d6f0*/  MUFU.EX2 R123, R123 ;  /* 0x0000007b007b7308 */ /* 0x000e620000000800 */
[----:B------:R-:W-:Y:S02]  /*d700*/  FADD R33, R33, R111 ;  /* 0x0000006f21217221 */ /* 0x000fe40000000000 */
[----:B------:R-:W-:Y:S02]  /*d710*/  FADD R18, R18, R23 ;  /* 0x0000001712127221 */ /* 0x000fe40000000000 */
[----:B------:R-:W-:Y:S02]  /*d720*/  FADD R33, R33, R114 ;  /* 0x0000007221217221 */ /* 0x000fe40000000000 */
[----:B------:R-:W-:Y:S02]  /*d730*/  FADD R18, R18, R113 ;  /* 0x0000007112127221 */ /* 0x000fe40000000000 */
[----:B------:R-:W-:Y:S01]  /*d740*/  FADD R33, R33, R115 ;  /* 0x0000007321217221 */ /* 0x000fe20000000000 */
[----:B------:R-:W-:-:S02]  /*d750*/  WARPGROUP.DEPBAR.LE gsb0, 0x0 ;  /* 0x00008000000079c5 */ /* 0x000fc40000010000 */
[----:B------:R-:W-:Y:S01]  /*d760*/  WARPGROUP.ARRIVE ;  /* 0x00000000000079c5 */ /* 0x000fe20000000000 */
[----:B------:R-:W-:Y:S01]  /*d770*/  FADD R18, R18, R37 ;  /* 0x0000002512127221 */ /* 0x000fe20000000000 */
[----:B------:R-:W-:Y:S01]  /*d780*/  FADD R33, R33, R118 ;  /* 0x0000007621217221 */ /* 0x000fe20000000000 */
[----:B-1----:R-:W-:-:S03]  /*d790*/  @!P3 FMUL R123, R123, R123 ;  /* 0x0000007b7b7bb220 */ /* 0x002fc60000400000 */
[----:B------:R-:W-:Y:S01]  /*d7a0*/  HGMMA.64x16x16.F32.BF16 R176, R24, gdesc[UR24].tnspB, R176, gsb0 ;  /* 0x4020001818b07df0 */ /* 0x000fe200080018b0 */
[----:B------:R-:W-:Y:S01]  /*d7b0*/  R2UR UR26, R30 ;  /* 0x000000001e1a72ca */ /* 0x000fe200000e0000 */
[----:B------:R-:W-:Y:S01]  /*d7c0*/  FADD R18, R18, R117 ;  /* 0x0000007512127221 */ /* 0x000fe20000000000 */
[----:B------:R-:W-:Y:S01]  /*d7d0*/  R2UR UR27, R31 ;  /* 0x000000001f1b72ca */ /* 0x000fe200000e0000 */
[----:B------:R-:W-:Y:S01]  /*d7e0*/  IMAD.MOV.U32 R31, RZ, RZ, -0x3ffffff0 ;  /* 0xc0000010ff1f7424 */ /* 0x000fe200078e00ff */
[----:B------:R-:W-:Y:S01]  /*d7f0*/  IADD3 R30, R192, 0x960, RZ ;  /* 0x00000960c01e7810 */ /* 0x000fe20007ffe0ff */
[----:B------:R-:W-:Y:S01]  /*d800*/  FADD R33, R33, R119 ;  /* 0x0000007721217221 */ /* 0x000fe20000000000 */
[----:B------:R-:W-:-:S03]  /*d810*/  FSETP.GEU.AND P3, PT, R124, -126, PT ;  /* 0xc2fc00007c00780b */ /* 0x000fc60003f6e000 */
[----:B------:R-:W-:-:S04]  /*d820*/  FADD R33, R33, R122 ;  /* 0x0000007a21217221 */ /* 0x000fc80000000000 */
        /* <DEDUP_REMOVED lines=9> */
[----:B------:R-:W-:Y:S01]  /*d8c0*/  UMOV UR31, UR13 ;  /* 0x0000000d001f7c82 */ /* 0x000fe20008000000 */
[----:B------:R-:W-:Y:S02]  /*d8d0*/  WARPGROUP.DEPBAR.LE gsb0, 0x0 ;  /* 0x00008000000079c5 */ /* 0x000fe40000010000 */
[----:B------:R-:W-:-:S06]  /*d8e0*/  WARPGROUP.ARRIVE ;  /* 0x00000000000079c5 */ /* 0x000fcc0000000000 */
[----:B------:R-:W-:Y:S01]  /*d8f0*/  HGMMA.64x16x16.F32.BF16 R160, R24, gdesc[UR32].tnspB, R160, gsb0 ;  /* 0x4020002018a07df0 */ /* 0x000fe200080018a0 */
[----:B------:R-:W-:Y:S01]  /*d900*/  UMOV UR34, UR8 ;  /* 0x0000000800227c82 */ /* 0x000fe20008000000 */
[----:B------:R-:W-:Y:S01]  /*d910*/  UMOV UR35, UR9 ;  /* 0x0000000900237c82 */ /* 0x000fe20008000000 */
[----:B------:R-:W-:Y:S02]  /*d920*/  WARPGROUP.DEPBAR.LE gsb0, 0x0 ;  /* 0x00008000000079c5 */ /* 0x000fe40000010000 */
[----:B------:R-:W-:-:S06]  /*d930*/  WARPGROUP.ARRIVE ;  /* 0x00000000000079c5 */ /* 0x000fcc0000000000 */
[----:B------:R-:W-:Y:S03]  /*d940*/  HGMMA.64x16x16.F32.BF16 R152, R24, gdesc[UR36].tnspB, R152, gsb0 ;  /* 0x4020002418987df0 */ /* 0x000fe60008001898 */
[----:B------:R-:W-:Y:S02]  /*d950*/  WARPGROUP.DEPBAR.LE gsb0, 0x0 ;  /* 0x00008000000079c5 */ /* 0x000fe40000010000 */
[----:B------:R-:W-:Y:S02]  /*d960*/  F2FP.BF16.F32.PACK_AB R25, R99, R98 ;  /* 0x000000626319723e */ /* 0x000fe400000010ff */
[----:B------:R-:W-:Y:S02]  /*d970*/  F2FP.BF16.F32.PACK_AB R27, R103, R102 ;  /* 0x00000066671b723e */ /* 0x000fe400000010ff */
[----:B------:R-:W-:Y:S02]  /*d980*/  F2FP.BF16.F32.PACK_AB R24, R97, R35 ;  /* 0x000000236118723e */ /* 0x000fe400000010ff */
[----:B------:R-:W-:Y:S01]  /*d990*/  F2FP.BF16.F32.PACK_AB R26, R101, R47 ;  /* 0x0000002f651a723e */ /* 0x000fe200000010ff */
[----:B------:R-:W1:Y:S03]  /*d9a0*/  MUFU.EX2 R35, R120 ;  /* 0x0000007800237308 */ /* 0x000e660000000800 */
[----:B------:R-:W-:-:S06]  /*d9b0*/  WARPGROUP.ARRIVE ;  /* 0x00000000000079c5 */ /* 0x000fcc0000000000 */
[----:B------:R-:W-:Y:S01]  /*d9c0*/  HGMMA.64x16x16.F32.BF16 R184, R24, gdesc[UR40].tnspB, R184, gsb0 ;  /* 0x4020002818b87df0 */ /* 0x000fe200080018b8 */
[----:B-1----:R-:W-:Y:S01]  /*d9d0*/  @!P6 FMUL R35, R35, R35 ;  /* 0x000000232323e220 */ /* 0x002fe20000400000 */
[----:B------:R-:W-:-:S03]  /*d9e0*/  FSETP.GEU.AND P6, PT, R131, -126, PT ;  /* 0xc2fc00008300780b */ /* 0x000fc60003fce000 */
[----:B------:R-:W-:-:S04]  /*d9f0*/  FADD R18, R18, R35 ;  /* 0x0000002312127221 */ /* 0x000fc80000000000 */
[----:B------:R-:W-:-:S06]  /*da00*/  FADD R18, R18, R121 ;  /* 0x0000007912127221 */ /* 0x000fcc0000000000 */
[----:B------:R-:W-:-:S06]  /*da10*/  @!P6 FMUL R131, R131, 0.5 ;  /* 0x3f0000008383e820 */ /* 0x000fcc0000400000 */
[----:B------:R-:W1:Y:S01]  /*da20*/  MUFU.EX2 R131, R131 ;  /* 0x0000008300837308 */ /* 0x000e620000000800 */
[----:B------:R-:W-:Y:S02]  /*da30*/  WARPGROUP.DEPBAR.LE gsb0, 0x0 ;  /* 0x00008000000079c5 */ /* 0x000fe40000010000 */
[----:B------:R-:W-:Y:S01]  /*da40*/  WARPGROUP.ARRIVE ;  /* 0x00000000000079c5 */ /* 0x000fe20000000000 */
[----:B-1----:R-:W-:Y:S01]  /*da50*/  @!P6 FMUL R131, R131, R131 ;  /* 0x000000838383e220 */ /* 0x002fe20000400000 */
[----:B------:R-:W-:-:S03]  /*da60*/  FSETP.GEU.AND P6, PT, R132, -126, PT ;  /* 0xc2fc00008400780b */ /* 0x000fc60003fce000 */
[----:B------:R-:W-:Y:S01]  /*da70*/  FADD R33, R33, R131 ;  /* 0x0000008321217221 */ /* 0x000fe20000000000 */
[----:B------:R-:W-:Y:S03]  /*da80*/  HGMMA.64x16x16.F32.BF16 R176, R24, gdesc[UR44].tnspB, R176, gsb0 ;  /* 0x4020002c18b07df0 */ /* 0x000fe600080018b0 */
[----:B------:R-:W-:-:S06]  /*da90*/  FADD R33, R33, R134 ;  /* 0x0000008621217221 */ /* 0x000fcc0000000000 */
[----:B------:R-:W-:Y:S01]  /*daa0*/  @!P6 FMUL R132, R132, 0.5 ;  /* 0x3f0000008484e820 */ /* 0x000fe20000400000 */
        /* <DEDUP_REMOVED lines=15> */
[----:B------:R-:W-:-:S05]  /*dba0*/  WARPGROUP.ARRIVE ;  /* 0x00000000000079c5 */ /* 0x000fca0000000000 */
[----:B------:R-:W2:Y:S01]  /*dbb0*/  MUFU.EX2 R41, R136 ;  /* 0x0000008800297308 */ /* 0x000ea20000000800 */
[----:B------:R-:W-:Y:S01]  /*dbc0*/  HGMMA.64x16x16.F32.BF16 R184, R24, gdesc[UR32].tnspB, R184, gsb0 ;  /* 0x4020002018b87df0 */ /* 0x000fe200080018b8 */
[----:B-1----:R-:W-:Y:S01]  /*dbd0*/  @!P3 FMUL R39, R39, R39 ;  /* 0x000000272727b220 */ /* 0x002fe20000400000 */
[----:B------:R-:W-:-:S03]  /*dbe0*/  FSETP.GEU.AND P3, PT, R135, -126, PT ;  /* 0xc2fc00008700780b */ /* 0x000fc60003f6e000 */
[----:B------:R-:W-:Y:S01]  /*dbf0*/  FADD R18, R18, R39 ;  /* 0x0000002712127221 */ /* 0x000fe20000000000 */
[----:B--2---:R-:W-:Y:S01]  /*dc00*/  @!P5 FMUL R41, R41, R41 ;  /* 0x000000292929d220 */ /* 0x004fe20000400000 */
[----:B------:R-:W-:Y:S02]  /*dc10*/  FSETP.GEU.AND P5, PT, R147, -126, PT ;  /* 0xc2fc00009300780b */ /* 0x000fe40003fae000 */
[----:B------:R-:W-:-:S06]  /*dc20*/  FADD R18, R18, R125 ;  /* 0x0000007d12127221 */ /* 0x000fcc0000000000 */
[----:B------:R-:W-:-:S06]  /*dc30*/  @!P3 FMUL R135, R135, 0.5 ;  /* 0x3f0000008787b820 */ /* 0x000fcc0000400000 */
        /* <DEDUP_REMOVED lines=9> */
[----:B--2---:R-:W-:Y:S01]  /*dcd0*/  @!P5 FMUL R147, R147, R147 ;  /* 0x000000939393d220 */ /* 0x004fe20000400000 */
[----:B------:R-:W-:-:S07]  /*dce0*/  FSETP.GEU.AND P5, PT, R22, -126, PT ;  /* 0xc2fc00001600780b */ /* 0x000fce0003fae000 */
[----:B------:R-:W-:-:S06]  /*dcf0*/  @!P3 FMUL R138, R138, 0.5 ;  /* 0x3f0000008a8ab820 */ /* 0x000fcc0000400000 */
[----:B------:R-:W1:Y:S01]  /*dd00*/  MUFU.EX2 R138, R138 ;  /* 0x0000008a008a7308 */ /* 0x000e620000000800 */
[----:B------:R-:W-:Y:S01]  /*dd10*/  @!P5 FMUL R22, R22, 0.5 ;  /* 0x3f0000001616d820 */ /* 0x000fe20000400000 */
[----:B-1----:R-:W-:Y:S01]  /*dd20*/  @!P3 FMUL R138, R138, R138 ;  /* 0x0000008a8a8ab220 */ /* 0x002fe20000400000 */
[----:B------:R-:W-:-:S03]  /*dd30*/  FSETP.GEU.AND P3, PT, R137, -126, PT ;  /* 0xc2fc00008900780b */ /* 0x000fc60003f6e000 */
[----:B------:R-:W-:Y:S01]  /*dd40*/  FADD R33, R33, R138 ;  /* 0x0000008a21217221 */ /* 0x000fe20000000000 */
[----:B------:R-:W-:Y:S02]  /*dd50*/  WARPGROUP.DEPBAR.LE gsb0, 0x0 ;  /* 0x00008000000079c5 */ /* 0x000fe40000010000 */
[----:B------:R-:W-:-:S07]  /*dd60*/  WARPGROUP.ARRIVE ;  /* 0x00000000000079c5 */ /* 0x000fce0000000000 */
[----:B------:R-:W-:Y:S01]  /*dd70*/  @!P3 FMUL R137, R137, 0.5 ;  /* 0x3f0000008989b820 */ /* 0x000fe20000400000 */
[----:B------:R-:W-:Y:S01]  /*dd80*/  HGMMA.64x16x16.F32.BF16 R168, R24, gdesc[UR4].tnspB, R168, gsb0 ;  /* 0x4020000418a87df0 */ /* 0x000fe200080018a8 */
[----:B------:R-:W-:-:S04]  /*dd90*/  R2UR UR6, R28 ;  /* 0x000000001c0672ca */ /* 0x000fc800000e0000 */
[----:B------:R-:W1:Y:S01]  /*dda0*/  MUFU.EX2 R137, R137 ;  /* 0x0000008900897308 */ /* 0x000e620000000800 */
[----:B------:R-:W-:Y:S02]  /*ddb0*/  R2UR UR7, R29 ;  /* 0x000000001d0772ca */ /* 0x000fe400000e0000 */
[----:B------:R-:W-:Y:S02]  /*ddc0*/  IADD3 R28, R192, 0x180, RZ ;  /* 0x00000180c01c7810 */ /* 0x000fe40007ffe0ff */
[----:B------:R-:W-:Y:S01]  /*ddd0*/  MOV R29, 0xc0000010 ;  /* 0xc0000010001d7802 */ /* 0x000fe20000000f00 */
[----:B-1----:R-:W-:Y:S01]  /*dde0*/  @!P3 FMUL R137, R137, R137 ;  /* 0x000000898989b220 */ /* 0x002fe20000400000 */
[----:B------:R-:W-:-:S13]  /*ddf0*/  FSETP.GEU.AND P3, PT, R150, -126, PT ;  /* 0xc2fc00009600780b */ /* 0x000fda0003f6e000 */
[----:B------:R-:W-:-:S06]  /*de00*/  @!P3 FMUL R150, R150, 0.5 ;  /* 0x3f0000009696b820 */ /* 0x000fcc0000400000 */
[----:B------:R-:W1:Y:S01]  /*de10*/  MUFU.EX2 R150, R150 ;  /* 0x0000009600967308 */ /* 0x000e620000000800 */
[----:B------:R-:W-:Y:S02]  /*de20*/  WARPGROUP.DEPBAR.LE gsb0, 0x0 ;  /* 0x00008000000079c5 */ /* 0x000fe40000010000 */
[----:B------:R-:W-:-:S06]  /*de30*/  WARPGROUP.ARRIVE ;  /* 0x00000000000079c5 */ /* 0x000fcc0000000000 */
[----:B------:R-:W-:Y:S01]  /*de40*/  HGMMA.64x16x16.F32.BF16 R160, R24, gdesc[UR8].tnspB, R160, gsb0 ;  /* 0x4020000818a07df0 */ /* 0x000fe200080018a0 */
[----:B------:R-:W-:Y:S02]  /*de50*/  R2UR UR10, R30 ;  /* 0x000000001e0a72ca */ /* 0x000fe400000e0000 */
[----:B------:R-:W-:Y:S02]  /*de60*/  R2UR UR11, R31 ;  /* 0x000000001f0b72ca */ /* 0x000fe400000e0000 */
[----:B------:R-:W2:Y:S01]  /*de70*/  MUFU.EX2 R31, R128 ;  /* 0x00000080001f7308 */ /* 0x000ea20000000800 */
[----:B-1----:R-:W-:Y:S01]  /*de80*/  @!P3 FMUL R150, R150, R150 ;  /* 0x000000969696b220 */ /* 0x002fe20000400000 */
[----:B------:R-:W-:-:S13]  /*de90*/  FSETP.GEU.AND P3, PT, R148, -126, PT ;  /* 0xc2fc00009400780b */ /* 0x000fda0003f6e000 */
[----:B------:R-:W-:Y:S01]  /*dea0*/  @!P3 FMUL R148, R148, 0.5 ;  /* 0x3f0000009494b820 */ /* 0x000fe20000400000 */
[----:B--2---:R-:W-:Y:S01]  /*deb0*/  @!P2 FMUL R31, R31, R31 ;  /* 0x0000001f1f1fa220 */ /* 0x004fe20000400000 */
[----:B------:R-:W-:-:S03]  /*dec0*/  FSETP.GEU.AND P2, PT, R139, -126, PT ;  /* 0xc2fc00008b00780b */ /* 0x000fc60003f4e000 */
[----:B------:R-:W-:-:S04]  /*ded0*/  FADD R18, R18, R31 ;  /* 0x0000001f12127221 */ /* 0x000fc80000000000 */
[----:B------:R-:W-:-:S06]  /*dee0*/  FADD R18, R18, R129 ;  /* 0x0000008112127221 */ /* 0x000fcc0000000000 */
[----:B------:R-:W-:Y:S01]  /*def0*/  @!P2 FMUL R139, R139, 0.5 ;  /* 0x3f0000008b8ba820 */ /* 0x000fe20000400000 */
[----:B------:R-:W-:Y:S02]  /*df00*/  WARPGROUP.DEPBAR.LE gsb0, 0x0 ;  /* 0x00008000000079c5 */ /* 0x000fe40000010000 */
[----:B------:R-:W-:-:S03]  /*df10*/  WARPGROUP.ARRIVE ;  /* 0x00000000000079c5 */ /* 0x000fc60000000000 */
[----:B------:R-:W1:Y:S03]  /*df20*/  MUFU.EX2 R139, R139 ;  /* 0x0000008b008b7308 */ /* 0x000e660000000800 */
[----:B------:R-:W-:Y:S01]  /*df30*/  HGMMA.64x16x16.F32.BF16 R152, R24, gdesc[UR12].tnspB, R152, gsb0 ;  /* 0x4020000c18987df0 */ /* 0x000fe20008001898 */
[----:B------:R-:W-:Y:S02]  /*df40*/  R2UR UR14, R28 ;  /* 0x000000001c0e72ca */ /* 0x000fe400000e0000 */
[----:B------:R-:W-:Y:S01]  /*df50*/  R2UR UR15, R29 ;  /* 0x000000001d0f72ca */ /* 0x000fe200000e0000 */
[----:B------:R-:W-:Y:S01]  /*df60*/  IMAD.MOV.U32 R29, RZ, RZ, -0x3ffffff0 ;  /* 0xc0000010ff1d7424 */ /* 0x000fe200078e00ff */
[----:B------:R-:W-:Y:S01]  /*df70*/  IADD3 R28, R192, 0x380, RZ ;  /* 0x00000380c01c7810 */ /* 0x000fe20007ffe0ff */
[----:B-1----:R-:W-:Y:S01]  /*df80*/  @!P2 FMUL R139, R139, R139 ;  /* 0x0000008b8b8ba220 */ /* 0x002fe20000400000 */
[----:B------:R-:W-:-:S03]  /*df90*/  FSETP.GEU.AND P2, PT, R140, -126, PT ;  /* 0xc2fc00008c00780b */ /* 0x000fc60003f4e000 */
[----:B------:R-:W-:-:S04]  /*dfa0*/  FADD R33, R33, R139 ;  /* 0x0000008b21217221 */ /* 0x000fc80000000000 */
[----:B------:R-:W-:-:S06]  /*dfb0*/  FADD R33, R33, R142 ;  /* 0x0000008e21217221 */ /* 0x000fcc0000000000 */
[----:B------:R-:W-:Y:S01]  /*dfc0*/  @!P2 FMUL R140, R140, 0.5 ;  /* 0x3f0000008c8ca820 */ /* 0x000fe20000400000 */
[----:B------:R-:W-:Y:S02]  /*dfd0*/  WARPGROUP.DEPBAR.LE gsb0, 0x0 ;  /* 0x00008000000079c5 */ /* 0x000fe40000010000 */
[----:B------:R-:W-:Y:S02]  /*dfe0*/  F2FP.BF16.F32.PACK_AB R25, R115, R114 ;  /* 0x000000727319723e */ /* 0x000fe400000010ff */
[----:B------:R-:W-:Y:S02]  /*dff0*/  F2FP.BF16.F32.PACK_AB R27, R119, R118 ;  /* 0x00000076771b723e */ /* 0x000fe400000010ff */
[----:B------:R-:W-:Y:S02]  /*e000*/  F2FP.BF16.F32.PACK_AB R24, R113, R23 ;  /* 0x000000177118723e */ /* 0x000fe400000010ff */
[----:B------:R-:W-:Y:S02]  /*e010*/  F2FP.BF16.F32.PACK_AB R26, R117, R37 ;  /* 0x00000025751a723e */ /* 0x000fe400000010ff */
[----:B------:R-:W1:Y:S01]  /*e020*/  MUFU.EX2 R37, R132 ;  /* 0x0000008400257308 */ /* 0x000e620000000800 */
[----:B------:R-:W-:Y:S01]  /*e030*/  MOV R23, 0xc0000010 ;  /* 0xc000001000177802 */ /* 0x000fe20000000f00 */
[----:B------:R-:W-:-:S06]  /*e040*/  WARPGROUP.ARRIVE ;  /* 0x00000000000079c5 */ /* 0x000fcc0000000000 */
[----:B------:R-:W-:Y:S01]  /*e050*/  HGMMA.64x16x16.F32.BF16 R184, R24, gdesc[UR16].tnspB, R184, gsb0 ;  /* 0x4020001018b87df0 */ /* 0x000fe200080018b8 */
[----:B-1----:R-:W-:Y:S01]  /*e060*/  @!P6 FMUL R37, R37, R37 ;  /* 0x000000252525e220 */ /* 0x002fe20000400000 */
[----:B------:R-:W-:-:S03]  /*e070*/  FSETP.GEU.AND P6, PT, R143, -126, PT ;  /* 0xc2fc00008f00780b */ /* 0x000fc60003fce000 */
[----:B------:R-:W-:-:S04]  /*e080*/  FADD R18, R18, R37 ;  /* 0x0000002512127221 */ /* 0x000fc80000000000 */
[----:B------:R-:W-:-:S04]  /*e090*/  FADD R18, R18, R133 ;  /* 0x0000008512127221 */ /* 0x000fc80000000000 */
[----:B------:R-:W-:Y:S02]  /*e0a0*/  FADD R18, R18, R41 ;  /* 0x0000002912127221 */ /* 0x000fe40000000000 */
[----:B------:R-:W-:Y:S02]  /*e0b0*/  @!P6 FMUL R143, R143, 0.5 ;  /* 0x3f0000008f8fe820 */ /* 0x000fe40000400000 */
[----:B------:R-:W-:-:S04]  /*e0c0*/  FADD R18, R18, R137 ;  /* 0x0000008912127221 */ /* 0x000fc80000000000 */
[----:B------:R-:W1:Y:S01]  /*e0d0*/  MUFU.EX2 R143, R143 ;  /* 0x0000008f008f7308 */ /* 0x000e620000000800 */
[----:B------:R-:W-:Y:S02]  /*e0e0*/  WARPGROUP.DEPBAR.LE gsb0, 0x0 ;  /* 0x00008000000079c5 */ /* 0x000fe40000010000 */
[----:B------:R-:W-:Y:S01]  /*e0f0*/  WARPGROUP.ARRIVE ;  /* 0x00000000000079c5 */ /* 0x000fe20000000000 */
[----:B-1----:R-:W-:Y:S01]  /*e100*/  @!P6 FMUL R143, R143, R143 ;  /* 0x0000008f8f8fe220 */ /* 0x002fe20000400000 */
[----:B------:R-:W-:-:S04]  /*e110*/  FSETP.GEU.AND P6, PT, R146, -126, PT ;  /* 0xc2fc00009200780b */ /* 0x000fc80003fce000 */
[----:B------:R-:W-:Y:S01]  /*e120*/  HGMMA.64x16x16.F32.BF16 R176, R24, gdesc[UR20].tnspB, R176, gsb0 ;  /* 0x4020001418b07df0 */ /* 0x000fe200080018b0 */
[----:B------:R-:W-:-:S08]  /*e130*/  FADD R33, R33, R143 ;  /* 0x0000008f21217221 */ /* 0x000fd00000000000 */
[----:B------:R-:W-:-:S06]  /*e140*/  @!P6 FMUL R146, R146, 0.5 ;  /* 0x3f0000009292e820 */ /* 0x000fcc0000400000 */
[----:B------:R-:W1:Y:S02]  /*e150*/  MUFU.EX2 R146, R146 ;  /* 0x0000009200927308 */ /* 0x000e640000000800 */
[----:B-1----:R-:W-:Y:S01]  /*e160*/  @!P6 FMUL R146, R146, R146 ;  /* 0x000000929292e220 */ /* 0x002fe20000400000 */
[----:B------:R-:W-:-:S03]  /*e170*/  FSETP.GEU.AND P6, PT, R145, -126, PT ;  /* 0xc2fc00009100780b */ /* 0x000fc60003fce000 */
[----:B------:R-:W-:-:S04]  /*e180*/  FADD R33, R33, R146 ;  /* 0x0000009221217221 */ /* 0x000fc80000000000 */
[----:B------:R-:W-:Y:S01]  /*e190*/  FADD R33, R33, R147 ;  /* 0x0000009321217221 */ /* 0x000fe20000000000 */
[----:B------:R-:W-:Y:S02]  /*e1a0*/  WARPGROUP.DEPBAR.LE gsb0, 0x0 ;  /* 0x00008000000079c5 */ /* 0x000fe40000010000 */
[----:B------:R-:W-:Y:S01]  /*e1b0*/  WARPGROUP.ARRIVE ;  /* 0x00000000000079c5 */ /* 0x000fe20000000000 */
[----:B------:R-:W-:Y:S02]  /*e1c0*/  FADD R33, R33, R150 ;  /* 0x0000009621217221 */ /* 0x000fe40000000000 */
[----:B------:R-:W-:-:S03]  /*e1d0*/  @!P6 FMUL R145, R145, 0.5 ;  /* 0x3f0000009191e820 */ /* 0x000fc60000400000 */
[----:B------:R-:W-:Y:S03]  /*e1e0*/  HGMMA.64x16x16.F32.BF16 R168, R24, gdesc[UR24].tnspB, R168, gsb0 ;  /* 0x4020001818a87df0 */ /* 0x000fe600080018a8 */
[----:B------:R-:W1:Y:S02]  /*e1f0*/  MUFU.EX2 R145, R145 ;  /* 0x0000009100917308 */ /* 0x000e640000000800 */
[----:B-1----:R-:W-:Y:S01]  /*e200*/  @!P6 FMUL R145, R145, R145 ;  /* 0x000000919191e220 */ /* 0x002fe20000400000 */
        /* <DEDUP_REMOVED lines=12> */
[----:B------:R-:W-:-:S06]  /*e2d0*/  WARPGROUP.ARRIVE ;  /* 0x00000000000079c5 */ /* 0x000fcc0000000000 */
[----:B------:R-:W-:Y:S03]  /*e2e0*/  HGMMA.64x16x16.F32.BF16 R152, R24, gdesc[UR8].tnspB, R152, gsb0 ;  /* 0x4020000818987df0 */ /* 0x000fe60008001898 */
[----:B------:R-:W-:Y:S02]  /*e2f0*/  WARPGROUP.DEPBAR.LE gsb0, 0x0 ;  /* 0x00008000000079c5 */ /* 0x000fe40000010000 */
[----:B------:R-:W-:Y:S01]  /*e300*/  IMAD.MOV.U32 R25, RZ, RZ, -0x3ffffff0 ;  /* 0xc0000010ff197424 */ /* 0x000fe200078e00ff */
[C---:B------:R-:W-:Y:S02]  /*e310*/  IADD3 R24, R192.reuse, 0x580, RZ ;  /* 0x00000580c0187810 */ /* 0x040fe40007ffe0ff */
[----:B------:R-:W-:Y:S02]  /*e320*/  IADD3 R26, R192, 0x780, RZ ;  /* 0x00000780c01a7810 */ /* 0x000fe40007ffe0ff */
[----:B------:R-:W-:-:S02]  /*e330*/  MOV R27, 0xc0000010 ;  /* 0xc0000010001b7802 */ /* 0x000fc40000000f00 */
[----:B------:R-:W-:Y:S02]  /*e340*/  R2UR UR10, R24 ;  /* 0x00000000180a72ca */ /* 0x000fe400000e0000 */
[----:B------:R-:W-:Y:S02]  /*e350*/  R2UR UR11, R25 ;  /* 0x00000000190b72ca */ /* 0x000fe400000e0000 */
[----:B------:R-:W-:Y:S02]  /*e360*/  R2UR UR18, R26 ;  /* 0x000000001a1272ca */ /* 0x000fe400000e0000 */
[----:B------:R-:W-:Y:S02]  /*e370*/  R2UR UR19, R27 ;  /* 0x000000001b1372ca */ /* 0x000fe400000e0000 */
[----:B------:R-:W-:Y:S02]  /*e380*/  F2FP.BF16.F32.PACK_AB R25, R123, R122 ;  /* 0x0000007a7b19723e */ /* 0x000fe400000010ff */
[----:B------:R-:W-:-:S02]  /*e390*/  F2FP.BF16.F32.PACK_AB R27, R127, R126 ;  /* 0x0000007e7f1b723e */ /* 0x000fc400000010ff */
[----:B------:R-:W-:Y:S02]  /*e3a0*/  F2FP.BF16.F32.PACK_AB R24, R121, R35 ;  /* 0x000000237918723e */ /* 0x000fe400000010ff */
[----:B------:R-:W-:Y:S01]  /*e3b0*/  F2FP.BF16.F32.PACK_AB R26, R125, R39 ;  /* 0x000000277d1a723e */ /* 0x000fe200000010ff */
[----:B------:R-:W1:Y:S03]  /*e3c0*/  MUFU.EX2 R35, R144 ;  /* 0x0000009000237308 */ /* 0x000e660000000800 */
[----:B------:R-:W-:-:S05]  /*e3d0*/  WARPGROUP.ARRIVE ;  /* 0x00000000000079c5 */ /* 0x000fca0000000000 */
[----:B------:R-:W2:Y:S01]  /*e3e0*/  MUFU.EX2 R39, R148 ;  /* 0x0000009400277308 */ /* 0x000ea20000000800 */
[----:B------:R-:W-:Y:S01]  /*e3f0*/  HGMMA.64x16x16.F32.BF16 R184, R24, gdesc[UR12].tnspB, R184, gsb0 ;  /* 0x4020000c18b87df0 */ /* 0x000fe200080018b8 */
[----:B-1----:R-:W-:Y:S01]  /*e400*/  @!P4 FMUL R35, R35, R35 ;  /* 0x000000232323c220 */ /* 0x002fe20000400000 */
[----:B--2---:R-:W-:Y:S01]  /*e410*/  @!P3 FMUL R39, R39, R39 ;  /* 0x000000272727b220 */ /* 0x004fe20000400000 */
        /* <DEDUP_REMOVED lines=16> */
[----:B------:R-:W-:Y:S03]  /*e520*/  HGMMA.64x16x16.F32.BF16 R160, R24, gdesc[UR16].tnspB, R160, gsb0 ;  /* 0x4020001018a07df0 */ /* 0x000fe600080018a0 */
[----:B------:R-:W-:Y:S02]  /*e530*/  WARPGROUP.DEPBAR.LE gsb0, 0x0 ;  /* 0x00008000000079c5 */ /* 0x000fe40000010000 */
[----:B------:R-:W-:-:S06]  /*e540*/  WARPGROUP.ARRIVE ;  /* 0x00000000000079c5 */ /* 0x000fcc0000000000 */
[----:B------:R-:W-:Y:S01]  /*e550*/  HGMMA.64x16x16.F32.BF16 R152, R24, gdesc[UR20].tnspB, R152, gsb0 ;  /* 0x4020001418987df0 */ /* 0x000fe20008001898 */
[----:B------:R-:W-:Y:S02]  /*e560*/  R2UR UR22, R28 ;  /* 0x000000001c1672ca */ /* 0x000fe400000e0000 */
[----:B------:R-:W-:Y:S01]  /*e570*/  R2UR UR23, R29 ;  /* 0x000000001d1772ca */ /* 0x000fe200000e0000 */
[----:B------:R1:W2:Y:S08]  /*e580*/  MUFU.EX2 R28, R22 ;  /* 0x00000016001c7308 */ /* 0x0002b00000000800 */
[----:B------:R-:W3:Y:S01]  /*e590*/  MUFU.EX2 R29, R140 ;  /* 0x0000008c001d7308 */ /* 0x000ee20000000800 */
[----:B-1----:R-:W-:Y:S01]  /*e5a0*/  IADD3 R22, R192, 0x7e0, RZ ;  /* 0x000007e0c0167810 */ /* 0x002fe20007ffe0ff */
[----:B--2---:R-:W-:Y:S01]  /*e5b0*/  @!P5 FMUL R28, R28, R28 ;  /* 0x0000001c1c1cd220 */ /* 0x004fe20000400000 */
[----:B---3--:R-:W-:Y:S01]  /*e5c0*/  @!P2 FMUL R29, R29, R29 ;  /* 0x0000001d1d1da220 */ /* 0x008fe20000400000 */
[----:B------:R-:W-:-:S03]  /*e5d0*/  FSETP.GEU.AND P2, PT, R21, -126, PT ;  /* 0xc2fc00001500780b */ /* 0x000fc60003f4e000 */
[----:B------:R-:W-:-:S04]  /*e5e0*/  FADD R18, R18, R29 ;  /* 0x0000001d12127221 */ /* 0x000fc80000000000 */
[----:B------:R-:W-:-:S04]  /*e5f0*/  FADD R18, R18, R141 ;  /* 0x0000008d12127221 */ /* 0x000fc80000000000 */
[----:B------:R-:W-:Y:S01]  /*e600*/  FADD R18, R18, R35 ;  /* 0x0000002312127221 */ /* 0x000fe20000000000 */
[----:B------:R-:W-:Y:S02]  /*e610*/  WARPGROUP.DEPBAR.LE gsb0, 0x0 ;  /* 0x00008000000079c5 */ /* 0x000fe40000010000 */
[C---:B------:R-:W-:Y:S01]  /*e620*/  VIADD R26, R192.reuse, 0x7a0 ;  /* 0x000007a0c01a7836 */ /* 0x040fe20000000000 */
[----:B------:R-:W-:Y:S01]  /*e630*/  IADD3 R24, R192, 0x5a0, RZ ;  /* 0x000005a0c0187810 */ /* 0x000fe20007ffe0ff */
[----:B------:R-:W-:Y:S01]  /*e640*/  @!P2 FMUL R21, R21, 0.5 ;  /* 0x3f0000001515a820 */ /* 0x000fe20000400000 */
[----:B------:R-:W-:Y:S01]  /*e650*/  MOV R25, 0xc0000010 ;  /* 0xc000001000197802 */ /* 0x000fe20000000f00 */
[----:B------:R-:W-:Y:S01]  /*e660*/  FADD R18, R18, R145 ;  /* 0x0000009112127221 */ /* 0x000fe20000000000 */
[----:B------:R-:W-:Y:S01]  /*e670*/  MOV R27, 0xc0000010 ;  /* 0xc0000010001b7802 */ /* 0x000fe20000000f00 */
[----:B------:R1:W2:Y:S01]  /*e680*/  MUFU.EX2 R30, R21 ;  /* 0x00000015001e7308 */ /* 0x0002a20000000800 */
[----:B------:R-:W-:Y:S01]  /*e690*/  R2UR UR14, R24 ;  /* 0x00000000180e72ca */ /* 0x000fe200000e0000 */
[----:B------:R-:W-:Y:S01]  /*e6a0*/  FADD R18, R18, R39 ;  /* 0x0000002712127221 */ /* 0x000fe20000000000 */
[----:B------:R-:W-:-:S02]  /*e6b0*/  R2UR UR15, R25 ;  /* 0x00000000190f72ca */ /* 0x000fc400000e0000 */
[----:B------:R-:W-:Y:S01]  /*e6c0*/  R2UR UR18, R26 ;  /* 0x000000001a1272ca */ /* 0x000fe200000e0000 */
[----:B------:R-:W-:Y:S01]  /*e6d0*/  FADD R18, R18, R28 ;  /* 0x0000001c12127221 */ /* 0x000fe20000000000 */
[----:B------:R-:W-:Y:S02]  /*e6e0*/  R2UR UR19, R27 ;  /* 0x000000001b1372ca */ /* 0x000fe400000e0000 */
[----:B------:R-:W-:Y:S02]  /*e6f0*/  F2FP.BF16.F32.PACK_AB R25, R131, R130 ;  /* 0x000000828319723e */ /* 0x000fe400000010ff */
[----:B------:R-:W-:Y:S02]  /*e700*/  F2FP.BF16.F32.PACK_AB R27, R135, R134 ;  /* 0x00000086871b723e */ /* 0x000fe400000010ff */
[----:B------:R-:W-:Y:S02]  /*e710*/  F2FP.BF16.F32.PACK_AB R24, R129, R31 ;  /* 0x0000001f8118723e */ /* 0x000fe400000010ff */
[----:B------:R-:W-:-:S02]  /*e720*/  F2FP.BF16.F32.PACK_AB R26, R133, R37 ;  /* 0x00000025851a723e */ /* 0x000fc400000010ff */
[----:B-1----:R-:W-:Y:S01]  /*e730*/  MOV R21, 0xc0000010 ;  /* 0xc000001000157802 */ /* 0x002fe20000000f00 */
[----:B--2---:R-:W-:Y:S01]  /*e740*/  @!P2 FMUL R30, R30, R30 ;  /* 0x0000001e1e1ea220 */ /* 0x004fe20000400000 */
[----:B------:R-:W-:Y:S01]  /*e750*/  WARPGROUP.ARRIVE ;  /* 0x00000000000079c5 */ /* 0x000fe20000000000 */
[----:B------:R-:W-:-:S05]  /*e760*/  ISETP.NE.AND P2, PT, R11, 0x4, PT ;  /* 0x000000040b00780c */ /* 0x000fca0003f45270 */
        /* <DEDUP_REMOVED lines=14> */
[----:B------:R-:W-:Y:S02]  /*e850*/  IADD3 R24, R192, 0x1c0, RZ ;  /* 0x000001c0c0187810 */ /* 0x000fe40007ffe0ff */
[----:B------:R-:W-:Y:S02]  /*e860*/  MOV R25, 0xc0000010 ;  /* 0xc000001000197802 */ /* 0x000fe40000000f00 */
[----:B------:R-:W-:Y:S01]  /*e870*/  R2UR UR6, R24 ;  /* 0x00000000180672ca */ /* 0x000fe200000e0000 */
[----:B------:R-:W-:Y:S01]  /*e880*/  VIADD R24, R192, 0x5c0 ;  /* 0x000005c0c0187836 */ /* 0x000fe20000000000 */
[----:B------:R-:W-:-:S02]  /*e890*/  R2UR UR7, R25 ;  /* 0x00000000190772ca */ /* 0x000fc400000e0000 */
[----:B------:R-:W-:Y:S02]  /*e8a0*/  IADD3 R26, R192, 0x3c0, RZ ;  /* 0x000003c0c01a7810 */ /* 0x000fe40007ffe0ff */
[----:B------:R-:W-:Y:S02]  /*e8b0*/  MOV R27, 0xc0000010 ;  /* 0xc0000010001b7802 */ /* 0x000fe40000000f00 */
[----:B------:R-:W-:Y:S02]  /*e8c0*/  MOV R25, 0xc0000010 ;  /* 0xc000001000197802 */ /* 0x000fe40000000f00 */
[----:B------:R-:W-:Y:S01]  /*e8d0*/  R2UR UR14, R24 ;  /* 0x00000000180e72ca */ /* 0x000fe200000e0000 */
[----:B------:R-:W-:Y:S01]  /*e8e0*/  VIADD R24, R192, 0x9c0 ;  /* 0x000009c0c0187836 */ /* 0x000fe20000000000 */
[----:B------:R-:W-:Y:S02]  /*e8f0*/  R2UR UR10, R26 ;  /* 0x000000001a0a72ca */ /* 0x000fe400000e0000 */
[----:B------:R-:W-:-:S02]  /*e900*/  R2UR UR11, R27 ;  /* 0x000000001b0b72ca */ /* 0x000fc400000e0000 */
[----:B------:R-:W-:Y:S02]  /*e910*/  R2UR UR15, R25 ;  /* 0x00000000190f72ca */ /* 0x000fe400000e0000 */
[----:B------:R-:W-:Y:S02]  /*e920*/  IADD3 R26, R192, 0x7c0, RZ ;  /* 0x000007c0c01a7810 */ /* 0x000fe40007ffe0ff */
[----:B------:R-:W-:Y:S02]  /*e930*/  MOV R27, 0xc0000010 ;  /* 0xc0000010001b7802 */ /* 0x000fe40000000f00 */
[----:B------:R-:W-:Y:S02]  /*e940*/  MOV R25, 0xc0000010 ;  /* 0xc000001000197802 */ /* 0x000fe40000000f00 */
[----:B------:R-:W-:Y:S02]  /*e950*/  R2UR UR18, R26 ;  /* 0x000000001a1272ca */ /* 0x000fe400000e0000 */
[----:B------:R-:W-:-:S02]  /*e960*/  R2UR UR19, R27 ;  /* 0x000000001b1372ca */ /* 0x000fc400000e0000 */
[----:B------:R-:W-:Y:S02]  /*e970*/  R2UR UR22, R24 ;  /* 0x00000000181672ca */ /* 0x000fe400000e0000 */
[----:B------:R-:W-:Y:S02]  /*e980*/  R2UR UR23, R25 ;  /* 0x00000000191772ca */ /* 0x000fe400000e0000 */
[----:B------:R-:W-:Y:S02]  /*e990*/  F2FP.BF16.F32.PACK_AB R25, R139, R138 ;  /* 0x0000008a8b19723e */ /* 0x000fe400000010ff */
[----:B------:R-:W-:Y:S02]  /*e9a0*/  F2FP.BF16.F32.PACK_AB R27, R143, R142 ;  /* 0x0000008e8f1b723e */ /* 0x000fe400000010ff */
[----:B------:R-:W-:Y:S02]  /*e9b0*/  F2FP.BF16.F32.PACK_AB R24, R137, R41 ;  /* 0x000000298918723e */ /* 0x000fe400000010ff */
[----:B------:R-:W-:-:S04]  /*e9c0*/  F2FP.BF16.F32.PACK_AB R26, R141, R29 ;  /* 0x0000001d8d1a723e */ /* 0x000fc800000010ff */
        /* <DEDUP_REMOVED lines=10> */
[----:B------:R-:W-:-:S06]  /*ea70*/  WARPGROUP.ARRIVE ;  /* 0x00000000000079c5 */ /* 0x000fcc0000000000 */
[----:B------:R-:W-:Y:S01]  /*ea80*/  HGMMA.64x16x16.F32.BF16 R168, R24, gdesc[UR12].tnspB, R168, gsb0 ;  /* 0x4020000c18a87df0 */ /* 0x000fe200080018a8 */
[----:B------:R-:W-:Y:S01]  /*ea90*/  R2UR UR14, R20 ;  /* 0x00000000140e72ca */ /* 0x000fe200000e0000 */
[----:B------:R-:W-:Y:S01]  /*eaa0*/  FADD R20, R33, R30 ;  /* 0x0000001e21147221 */ /* 0x000fe20000000000 */
[----:B------:R-:W-:Y:S02]  /*eab0*/  R2UR UR15, R21 ;  /* 0x00000000150f72ca */ /* 0x000fe400000e0000 */
[----:B------:R-:W-:-:S04]  /*eac0*/  SEL R21, R11, RZ, P2 ;  /* 0x000000ff0b157207 */ /* 0x000fc80001000000 */
[----:B------:R-:W-:-:S04]  /*ead0*/  LEA R11, R21, R14, 0x3 ;  /* 0x0000000e150b7211 */ /* 0x000fc800078e18ff */
[----:B------:R-:W-:Y:S01]  /*eae0*/  PRMT R11, RZ, 0x654, R11 ;  /* 0x00000654ff0b7816 */ /* 0x000fe2000000000b */
[----:B------:R-:W-:Y:S02]  /*eaf0*/  WARPGROUP.DEPBAR.LE gsb0, 0x0 ;  /* 0x00008000000079c5 */ /* 0x000fe40000010000 */
[----:B------:R-:W-:-:S06]  /*eb00*/  WARPGROUP.ARRIVE ;  /* 0x00000000000079c5 */ /* 0x000fcc0000000000 */
[----:B------:R-:W-:Y:S01]  /*eb10*/  HGMMA.64x16x16.F32.BF16 R160, R24, gdesc[UR16].tnspB, R160, gsb0 ;  /* 0x4020001018a07df0 */ /* 0x000fe200080018a0 */
[----:B------:R-:W-:Y:S02]  /*eb20*/  R2UR UR18, R22 ;  /* 0x00000000161272ca */ /* 0x000fe400000e0000 */
[----:B------:R-:W-:Y:S01]  /*eb30*/  R2UR UR19, R23 ;  /* 0x00000000171372ca */ /* 0x000fe200000e0000 */
[----:B------:R-:W-:Y:S02]  /*eb40*/  WARPGROUP.DEPBAR.LE gsb0, 0x0 ;  /* 0x00008000000079c5 */ /* 0x000fe40000010000 */
[----:B------:R-:W-:-:S06]  /*eb50*/  WARPGROUP.ARRIVE ;  /* 0x00000000000079c5 */ /* 0x000fcc0000000000 */
[----:B------:R-:W-:Y:S01]  /*eb60*/  HGMMA.64x16x16.F32.BF16 R152, R24, gdesc[UR20].tnspB, R152, gsb0 ;  /* 0x4020001418987df0 */ /* 0x000fe20008001898 */
[----:B------:R-:W-:Y:S02]  /*eb70*/  R2UR UR23, R193 ;  /* 0x00000000c11772ca */ /* 0x000fe400000e0000 */
[----:B------:R-:W-:Y:S02]  /*eb80*/  WARPGROUP.DEPBAR.LE gsb0, 0x0 ;  /* 0x00008000000079c5 */ /* 0x000fe40000010000 */
[----:B------:R-:W-:Y:S01]  /*eb90*/  VIADD R24, R192, 0x3e0 ;  /* 0x000003e0c0187836 */ /* 0x000fe20000000000 */
[----:B------:R-:W-:Y:S01]  /*eba0*/  F2FP.BF16.F32.PACK_AB R27, R30, R150 ;  /* 0x000000961e1b723e */ /* 0x000fe200000010ff */
[----:B------:R-:W-:Y:S01]  /*ebb0*/  IMAD.MOV.U32 R25, RZ, RZ, -0x3ffffff0 ;  /* 0xc0000010ff197424 */ /* 0x000fe200078e00ff */
[----:B------:R-:W-:Y:S02]  /*ebc0*/  F2FP.BF16.F32.PACK_AB R26, R28, R39 ;  /* 0x000000271c1a723e */ /* 0x000fe400000010ff */
[----:B------:R-:W-:-:S02]  /*ebd0*/  R2UR UR10, R24 ;  /* 0x00000000180a72ca */ /* 0x000fc400000e0000 */
[----:B------:R-:W-:Y:S02]  /*ebe0*/  R2UR UR11, R25 ;  /* 0x00000000190b72ca */ /* 0x000fe400000e0000 */
[----:B------:R-:W-:Y:S02]  /*ebf0*/  F2FP.BF16.F32.PACK_AB R25, R147, R146 ;  /* 0x000000929319723e */ /* 0x000fe400000010ff */
[----:B------:R-:W-:Y:S02]  /*ec00*/  F2FP.BF16.F32.PACK_AB R24, R145, R35 ;  /* 0x000000239118723e */ /* 0x000fe400000010ff */
[----:B------:R-:W-:Y:S02]  /*ec10*/  IADD3 R192, R192, 0x9e0, RZ ;  /* 0x000009e0c0c07810 */ /* 0x000fe40007ffe0ff */
[----:B------:R-:W-:Y:S02]  /*ec20*/  WARPGROUP.ARRIVE ;  /* 0x00000000000079c5 */ /* 0x000fe40000000000 */
[----:B------:R-:W-:-:S04]  /*ec30*/  R2UR UR22, R192 ;  /* 0x00000000c01672ca */ /* 0x000fc800000e0000 */
        /* <DEDUP_REMOVED lines=14> */
[----:B------:R1:W-:Y:S01]  /*ed20*/  SYNCS.ARRIVE.TRANS64.RED.A1T0 RZ, [R11+URZ], RZ ;  /* 0x000000ff0bff79a7 */ /* 0x0003e2000810043f */
[----:B------:R-:W-:Y:S05]  /*ed30*/  @P1 BRA `(.L_x_32) ;  /* 0x0000000400041947 */ /* 0x000fea0003800000 */
[----:B------:R-:W-:Y:S01]  /*ed40*/  ISETP.LT.OR P1, PT, R6, 0x1, !P0 ;  /* 0x000000010600780c */ /* 0x000fe20004721670 */
[----:B------:R-:W-:-:S12]  /*ed50*/  BSSY B0, `(.L_x_33) ;  /* 0x000003e000007945 */ /* 0x000fd80003800000 */
[----:B------:R-:W-:Y:S05]  /*ed60*/  @P1 BRA `(.L_x_34) ;  /* 0x0000000000f01947 */ /* 0x000fea0003800000 */
[----:B-1----:R-:W-:Y:S02]  /*ed70*/  LEA R11, R5, R2, 0x3 ;  /* 0x00000002050b7211 */ /* 0x002fe400078e18ff */
[----:B------:R-:W-:Y:S02]  /*ed80*/  SHF.L.U32 R22, R4, 0x1f, RZ ;  /* 0x0000001f04167819 */ /* 0x000fe400000006ff */
[----:B------:R-:W-:Y:S02]  /*ed90*/  ISETP.NE.AND P2, PT, R16, RZ, PT ;  /* 0x000000ff1000720c */ /* 0x000fe40003f45270 */
[----:B------:R-:W1:Y:S02]  /*eda0*/  SYNCS.PHASECHK.TRANS64.TRYWAIT P1, [R11+URZ+0x2a820], R22 ;  /* 0x02a820160b0075a7 */ /* 0x000e64000802017f */
[----:B-1----:R-:W-:Y:S09]  /*edb0*/  @!P1 BRA `(.L_x_35) ;  /* 0x00000020000c9947 */ /* 0x002ff20003800000 */
.L_x_76:
[----:B------:R-:W-:Y:S05]  /*edc0*/  @P2 BRA `(.L_x_36) ;  /* 0x0000000000142947 */ /* 0x000fea0003800000 */
[----:B------:R-:W-:Y:S01]  /*edd0*/  LOP3.LUT P1, RZ, R17, 0x1f, RZ, 0xc0, !PT ;  /* 0x0000001f11ff7812 */ /* 0x000fe2000782c0ff */
[----:B-1----:R-:W-:-:S04]  /*ede0*/  IMAD.MOV.U32 R22, RZ, RZ, 0xa000 ;  /* 0x0000a000ff167424 */ /* 0x002fc800078e00ff */
[----:B------:R2:W-:Y:S08]  /*edf0*/  SYNCS.ARRIVE.TRANS64 RZ, [R11+URZ+0x2a800], R22 ;  /* 0x02a800160bff79a7 */ /* 0x0005f0000800003f */
[----:B------:R-:W-:Y:S05]  /*ee00*/  @!P1 BRA `(.L_x_36) ;  /* 0x0000000000049947 */ /* 0x000fea0003800000 */
[----:B------:R-:W-:Y:S01]  /*ee10*/  BPT.TRAP 0x1 ;  /* 0x000000040000795c */ /* 0x000fe20000300000 */
.L_x_36:
[----:B-12---:R-:W-:Y:S01]  /*ee20*/  IMAD R22, R5, 0xa000, R2 ;  /* 0x0000a00005167824 */ /* 0x006fe200078e0202 */
        /* <DEDUP_REMOVED lines=15> */
[----:B------:R-:W-:Y:S01]  /*ef20*/  USHF.L.U32 UR43, UR43, 0x8, URZ ;  /* 0x000000082b2b7899 */ /* 0x000fe2000800063f */
[----:B------:R-:W-:Y:S01]  /*ef30*/  IADD3 R7, R7, 0x1, RZ ;  /* 0x0000000107077810 */ /* 0x000fe20007ffe0ff */
[----:B------:R-:W-:Y:S01]  /*ef40*/  UIADD3 UR40, UR8, 0x2800, URZ ;  /* 0x0000280008287890 */ /* 0x000fe2000fffe03f */
[----:B------:R-:W-:Y:S01]  /*ef50*/  SEL R11, RZ, 0x1, P1 ;  /* 0x00000001ff0b7807 */ /* 0x000fe20000800000 */
        /* <DEDUP_REMOVED lines=28> */
[----:B--2---:R-:W-:Y:S01]  /*f120*/  NOP ;  /* 0x0000000000007918 */ /* 0x004fe20000000000 */
.L_x_34:
[----:B------:R-:W-:Y:S05]  /*f130*/  BSYNC B0 ;  /* 0x0000000000007941 */ /* 0x000fea0003800000 */
.L_x_33:
[----:B------:R-:W-:-:S07]  /*f140*/  IADD3 R6, R6, -0x1, RZ ;  /* 0xffffffff06067810 */ /* 0x000fce0007ffe0ff */
.L_x_32:
[----:B------:R-:W-:Y:S01]  /*f150*/  ISETP.GT.AND P3, PT, R15, 0x2, PT ;  /* 0x000000020f00780c */ /* 0x000fe20003f64270 */
[----:B------:R-:W-:Y:S01]  /*f160*/  VIADD R19, R19, 0x1 ;  /* 0x0000000113137836 */ /* 0x000fe20000000000 */
[----:B-1----:R-:W-:Y:S01]  /*f170*/  IADD3 R11, R21, 0x1, RZ ;  /* 0x00000001150b7810 */ /* 0x002fe20007ffe0ff */
[----:B------:R-:W-:Y:S01]  /*f180*/  IMAD.MOV.U32 R21, RZ, RZ, R10 ;  /* 0x000000ffff157224 */ /* 0x000fe200078e000a */
[----:B------:R-:W-:Y:S02]  /*f190*/  IADD3 R15, R15, -0x1, RZ ;  /* 0xffffffff0f0f7810 */ /* 0x000fe40007ffe0ff */
[----:B------:R-:W-:Y:S02]  /*f1a0*/  ISETP.NE.AND P1, PT, R19, 0x4, PT ;  /* 0x000000041300780c */ /* 0x000fe40003f25270 */
[----:B------:R-:W-:Y:S02]  /*f1b0*/  ISETP.NE.AND P2, PT, R11, 0x4, PT ;  /* 0x000000040b00780c */ /* 0x000fe40003f45270 */
[----:B------:R-:W-:-:S02]  /*f1c0*/  SEL R22, RZ, 0x1, P1 ;  /* 0x00000001ff167807 */ /* 0x000fc40000800000 */
[----:B------:R-:W-:Y:S02]  /*f1d0*/  MOV R23, R0 ;  /* 0x0000000000177202 */ /* 0x000fe40000000f00 */
[----:B------:R-:W-:Y:S02]  /*f1e0*/  LOP3.LUT R3, R3, R22, RZ, 0x3c, !PT ;  /* 0x0000001603037212 */ /* 0x000fe400078e3cff */
[----:B------:R-:W-:Y:S02]  /*f1f0*/  SEL R19, R19, RZ, P1 ;  /* 0x000000ff13137207 */ /* 0x000fe40000800000 */
[----:B------:R-:W-:Y:S01]  /*f200*/  SEL R11, R11, RZ, P2 ;  /* 0x000000ff0b0b7207 */ /* 0x000fe20001000000 */
[----:B------:R-:W-:Y:S06]  /*f210*/  @P3 BRA `(.L_x_37) ;  /* 0xffffff8800f03947 */ /* 0x000fec000383ffff */
.L_x_24:
[----:B------:R-:W-:Y:S05]  /*f220*/  WARPSYNC.ALL ;  /* 0x0000000000007948 */ /* 0x000fea0003800000 */
[----:B------:R-:W2:Y:S01]  /*f230*/  SHFL.BFLY PT, R3, R18, 0x1, 0x1f ;  /* 0x0c201f0012037f89 */ /* 0x000ea200000e0000 */
[----:B------:R-:W-:Y:S01]  /*f240*/  BSSY B0, `(.L_x_38) ;  /* 0x0000024000007945 */ /* 0x000fe20003800000 */
[----:B-1----:R-:W-:Y:S01]  /*f250*/  MOV R11, 0x7f800000 ;  /* 0x7f800000000b7802 */ /* 0x002fe20000000f00 */
[----:B------:R-:W-:Y:S01]  /*f260*/  IMAD.MOV.U32 R15, RZ, RZ, 0x7f800000 ;  /* 0x7f800000ff0f7424 */ /* 0x000fe200078e00ff */
[----:B------:R-:W1:Y:S01]  /*f270*/  SHFL.BFLY PT, R5, R20, 0x1, 0x1f ;  /* 0x0c201f0014057f89 */ /* 0x000e6200000e0000 */
[----:B------:R-:W-:Y:S01]  /*f280*/  MOV R8, 0x3f800000 ;  /* 0x3f80000000087802 */ /* 0x000fe20000000f00 */
[----:B--2---:R-:W-:Y:S01]  /*f290*/  FADD R3, R3, R18 ;  /* 0x0000001203037221 */ /* 0x004fe20000000000 */
[----:B-1----:R-:W-:-:S04]  /*f2a0*/  FADD R22, R5, R20 ;  /* 0x0000001405167221 */ /* 0x002fc80000000000 */
[----:B------:R-:W1:Y:S04]  /*f2b0*/  SHFL.BFLY PT, R4, R3, 0x2, 0x1f ;  /* 0x0c401f0003047f89 */ /* 0x000e6800000e0000 */
[----:B------:R-:W2:Y:S01]  /*f2c0*/  SHFL.BFLY PT, R23, R22, 0x2, 0x1f ;  /* 0x0c401f0016177f89 */ /* 0x000ea200000e0000 */
[C---:B-1----:R-:W-:Y:S01]  /*f2d0*/  FSETP.NE.AND P0, PT, R3.reuse, -R4, PT ;  /* 0x800000040300720b */ /* 0x042fe20003f05000 */
[----:B------:R-:W-:Y:S01]  /*f2e0*/  FADD R6, R3, R4 ;  /* 0x0000000403067221 */ /* 0x000fe20000000000 */
[----:B------:R-:W-:Y:S01]  /*f2f0*/  MOV R4, 0x3f800000 ;  /* 0x3f80000000047802 */ /* 0x000fe20000000f00 */
[----:B--2---:R-:W-:-:S10]  /*f300*/  FADD R7, R22, R23 ;  /* 0x0000001716077221 */ /* 0x004fd40000000000 */
[----:B------:R-:W-:Y:S05]  /*f310*/  @!P0 BRA `(.L_x_39) ;  /* 0x0000000000588947 */ /* 0x000fea0003800000 */
[----:B------:R-:W-:Y:S01]  /*f320*/  IADD3 R3, R6, 0x1800000, RZ ;  /* 0x0180000006037810 */ /* 0x000fe20007ffe0ff */
[----:B------:R-:W-:Y:S03]  /*f330*/  BSSY B1, `(.L_x_40) ;  /* 0x000000d000017945 */ /* 0x000fe60003800000 */
[----:B------:R-:W-:-:S04]  /*f340*/  LOP3.LUT R3, R3, 0x7f800000, RZ, 0xc0, !PT ;  /* 0x7f80000003037812 */ /* 0x000fc800078ec0ff */
[----:B------:R-:W-:-:S13]  /*f350*/  ISETP.GT.U32.AND P0, PT, R3, 0x1ffffff, PT ;  /* 0x01ffffff0300780c */ /* 0x000fda0003f04070 */
[----:B------:R-:W-:Y:S05]  /*f360*/  @P0 BRA `(.L_x_41) ;  /* 0x0000000000140947 */ /* 0x000fea0003800000 */
[----:B------:R-:W-:Y:S02]  /*f370*/  MOV R4, R6 ;  /* 0x0000000600047202 */ /* 0x000fe40000000f00 */
[----:B------:R-:W-:-:S07]  /*f380*/  MOV R21, 0xf3a0 ;  /* 0x0000f3a000157802 */ /* 0x000fce0000000f00 */
[----:B------:R-:W-:Y:S05]  /*f390*/  CALL.REL.NOINC `($__internal_0_$__cuda_sm20_rcp_rn_f32_slowpath) ;  /* 0x0000001800a87944 */ /* 0x000fea0003c00000 */
[----:B------:R-:W-:Y:S01]  /*f3a0*/  MOV R4, R3 ;  /* 0x0000000300047202 */ /* 0x000fe20000000f00 */
[----:B------:R-:W-:Y:S06]  /*f3b0*/  BRA `(.L_x_42) ;  /* 0x0000000000107947 */ /* 0x000fec0003800000 */
.L_x_41:
[----:B------:R-:W1:Y:S02]  /*f3c0*/  MUFU.RCP R3, R6 ;  /* 0x0000000600037308 */ /* 0x000e640000001000 */
[----:B-1----:R-:W-:-:S04]  /*f3d0*/  FFMA R4, R6, R3, -1 ;  /* 0xbf80000006047423 */ /* 0x002fc80000000003 */
[----:B------:R-:W-:-:S04]  /*f3e0*/  FADD.FTZ R4, -R4, -RZ ;  /* 0x800000ff04047221 */ /* 0x000fc80000010100 */
[----:B------:R-:W-:-:S07]  /*f3f0*/  FFMA R4, R3, R4, R3 ;  /* 0x0000000403047223 */ /* 0x000fce0000000003 */
.L_x_42:
[----:B------:R-:W-:Y:S05]  /*f400*/  BSYNC B1 ;  /* 0x0000000000017941 */ /* 0x000fea0003800000 */
.L_x_40:
[----:B------:R-:W-:Y:S01]  /*f410*/  FSETP.GEU.AND P0, PT, |R6|, 1.175494350822287508e-38, PT ;  /* 0x008000000600780b */ /* 0x000fe20003f0e200 */
[----:B------:R-:W-:-:S12]  /*f420*/  ULDC UR6, c[0x0][0x600] ;  /* 0x0001800000067ab9 */ /* 0x000fd80000000800 */
[----:B------:R-:W-:-:S04]  /*f430*/  @!P0 FMUL R6, R6, 16777216 ;  /* 0x4b80000006068820 */ /* 0x000fc80000400000 */
[----:B------:R-:W1:Y:S02]  /*f440*/  MUFU.LG2 R3, R6 ;  /* 0x0000000600037308 */ /* 0x000e640000000c00 */
[----:B-1----:R-:W-:-:S04]  /*f450*/  @!P0 FADD R3, R3, -24 ;  /* 0xc1c0000003038421 */ /* 0x002fc80000000000 */
[----:B------:R-:W-:-:S04]  /*f460*/  FMUL R3, R3, 0.69314718246459960938 ;  /* 0x3f31721803037820 */ /* 0x000fc80000400000 */
[----:B------:R-:W-:-:S07]  /*f470*/  FFMA R15, R0, UR6, R3 ;  /* 0x00000006000f7c23 */ /* 0x000fce0008000003 */
.L_x_39:
[----:B------:R-:W-:Y:S05]  /*f480*/  BSYNC B0 ;  /* 0x0000000000007941 */ /* 0x000fea0003800000 */
.L_x_38:
[----:B------:R-:W-:Y:S01]  /*f490*/  FSETP.NE.AND P0, PT, R22, -R23, PT ;  /* 0x800000171600720b */ /* 0x000fe20003f05000 */
[----:B------:R-:W-:Y:S01]  /*f4a0*/  ULDC UR4, c[0x0][0x608] ;  /* 0x0001820000047ab9 */ /* 0x000fe20000000800 */
[----:B------:R-:W-:Y:S01]  /*f4b0*/  BSSY B0, `(.L_x_43) ;  /* 0x000002d000007945 */ /* 0x000fe20003800000 */
[----:B------:R-:W-:-:S04]  /*f4c0*/  FMUL R4, R4, UR4 ;  /* 0x0000000404047c20 */ /* 0x000fc80008400000 */
[-C--:B------:R-:W-:Y:S01]  /*f4d0*/  FMUL R184, R184, R4.reuse ;  /* 0x00000004b8b87220 */ /* 0x080fe20000400000 */
        /* <DEDUP_REMOVED lines=18> */
[----:B------:R-:W-:Y:S01]  /*f600*/  FMUL R40, R157, R4 ;  /* 0x000000049d287220 */ /* 0x000fe20000400000 */
[----:B------:R-:W-:Y:S06]  /*f610*/  @!P0 BRA `(.L_x_44) ;  /* 0x0000000000588947 */ /* 0x000fec0003800000 */
[----:B------:R-:W-:Y:S01]  /*f620*/  VIADD R0, R7, 0x1800000 ;  /* 0x0180000007007836 */ /* 0x000fe20000000000 */
[----:B------:R-:W-:Y:S04]  /*f630*/  BSSY B1, `(.L_x_45) ;  /* 0x000000d000017945 */ /* 0x000fe80003800000 */
        /* <DEDUP_REMOVED lines=8> */
.L_x_46:
[----:B------:R-:W1:Y:S02]  /*f6c0*/  MUFU.RCP R8, R7 ;  /* 0x0000000700087308 */ /* 0x000e640000001000 */
[----:B-1----:R-:W-:-:S04]  /*f6d0*/  FFMA R0, R7, R8, -1 ;  /* 0xbf80000007007423 */ /* 0x002fc80000000008 */
[----:B------:R-:W-:-:S04]  /*f6e0*/  FADD.FTZ R3, -R0, -RZ ;  /* 0x800000ff00037221 */ /* 0x000fc80000010100 */
[----:B------:R-:W-:-:S07]  /*f6f0*/  FFMA R8, R8, R3, R8 ;  /* 0x0000000308087223 */ /* 0x000fce0000000008 */
.L_x_47:
[----:B------:R-:W-:Y:S05]  /*f700*/  BSYNC B1 ;  /* 0x0000000000017941 */ /* 0x000fea0003800000 */
.L_x_45:
[----:B------:R-:W-:Y:S01]  /*f710*/  FSETP.GEU.AND P0, PT, |R7|, 1.175494350822287508e-38, PT ;  /* 0x008000000700780b */ /* 0x000fe20003f0e200 */
[----:B------:R-:W-:-:S12]  /*f720*/  ULDC UR4, c[0x0][0x600] ;  /* 0x0001800000047ab9 */ /* 0x000fd80000000800 */
[----:B------:R-:W-:-:S04]  /*f730*/  @!P0 FMUL R7, R7, 16777216 ;  /* 0x4b80000007078820 */ /* 0x000fc80000400000 */
[----:B------:R-:W1:Y:S02]  /*f740*/  MUFU.LG2 R0, R7 ;  /* 0x0000000700007308 */ /* 0x000e640000000c00 */
[----:B-1----:R-:W-:-:S04]  /*f750*/  @!P0 FADD R0, R0, -24 ;  /* 0xc1c0000000008421 */ /* 0x002fc80000000000 */
[----:B------:R-:W-:-:S04]  /*f760*/  FMUL R11, R0, 0.69314718246459960938 ;  /* 0x3f317218000b7820 */ /* 0x000fc80000400000 */
[----:B------:R-:W-:-:S07]  /*f770*/  FFMA R11, R10, UR4, R11 ;  /* 0x000000040a0b7c23 */ /* 0x000fce000800000b */
.L_x_44:
[----:B------:R-:W-:Y:S05]  /*f780*/  BSYNC B0 ;  /* 0x0000000000007941 */ /* 0x000fea0003800000 */
.L_x_43:
[C---:B------:R-:W-:Y:S01]  /*f790*/  LOP3.LUT P0, R19, R17.reuse, 0x3, RZ, 0xc0, !PT ;  /* 0x0000000311137812 */ /* 0x040fe2000780c0ff */
[----:B------:R-:W-:Y:S01]  /*f7a0*/  ULDC UR4, c[0x0][0x608] ;  /* 0x0001820000047ab9 */ /* 0x000fe20000000800 */
[----:B------:R-:W-:Y:S01]  /*f7b0*/  LOP3.LUT R0, R17, 0x60, RZ, 0xc0, !PT ;  /* 0x0000006011007812 */ /* 0x000fe200078ec0ff */
[----:B------:R-:W-:Y:S01]  /*f7c0*/  FMUL R8, R8, UR4 ;  /* 0x0000000408087c20 */ /* 0x000fe20008400000 */
[----:B------:R-:W-:Y:S01]  /*f7d0*/  ULDC.64 UR8, c[0x0][0x208] ;  /* 0x0000820000087ab9 */ /* 0x000fe20000000a00 */
[----:B------:R-:W-:Y:S01]  /*f7e0*/  BSSY B0, `(.L_x_48) ;  /* 0x0000020000007945 */ /* 0x000fe20003800000 */
[----:B------:R-:W-:Y:S01]  /*f7f0*/  SHF.R.U32.HI R18, RZ, 0x5, R0 ;  /* 0x00000005ff127819 */ /* 0x000fe20000011600 */
        /* <DEDUP_REMOVED lines=8> */
[----:B------:R-:W-:Y:S06]  /*f880*/  @P0 BRA `(.L_x_49) ;  /* 0x0000000000540947 */ /* 0x000fec0003800000 */
[----:B------:R-:W1:Y:S01]  /*f890*/  S2UR UR4, SR_CTAID.X ;  /* 0x00000000000479c3 */ /* 0x000e620000002500 */
[----:B------:R-:W-:Y:S02]  /*f8a0*/  SHF.R.U32.HI R0, RZ, 0x2, R17 ;  /* 0x00000002ff007819 */ /* 0x000fe40000011611 */
[----:B------:R-:W-:Y:S02]  /*f8b0*/  SHF.L.U32 R3, R18, 0x4, RZ ;  /* 0x0000000412037819 */ /* 0x000fe400000006ff */
[----:B------:R-:W-:-:S04]  /*f8c0*/  LOP3.LUT R0, R0, 0x7, RZ, 0xc0, !PT ;  /* 0x0000000700007812 */ /* 0x000fc800078ec0ff */
[----:B------:R-:W-:Y:S01]  /*f8d0*/  LOP3.LUT R0, R3, 0xfffffff0, R0, 0xe2, !PT ;  /* 0xfffffff003007812 */ /* 0x000fe200078ee200 */
[----:B-1----:R-:W-:-:S03]  /*f8e0*/  USHF.L.U32 UR6, UR4, 0x6, URZ ;  /* 0x0000000604067899 */ /* 0x002fc6000800063f */
[----:B------:R-:W-:Y:S02]  /*f8f0*/  ULDC.64 UR4, c[0x0][0x688] ;  /* 0x0001a20000047ab9 */ /* 0x000fe40000000a00 */
[----:B------:R-:W-:Y:S02]  /*f900*/  UIMAD UR4, UR44, UR4, UR6 ;  /* 0x000000042c0472a4 */ /* 0x000fe4000f8e0206 */
[----:B------:R-:W-:Y:S02]  /*f910*/  LOP3.LUT R3, R0, UR6, RZ, 0xfc, !PT ;  /* 0x0000000600037c12 */ /* 0x000fe4000f8efcff */
[----:B------:R-:W-:-:S03]  /*f920*/  UIMAD UR4, UR45, UR5, UR4 ;  /* 0x000000052d0472a4 */ /* 0x000fc6000f8e0204 */
[C---:B------:R-:W-:Y:S01]  /*f930*/  VIADD R4, R3.reuse, 0x8 ;  /* 0x0000000803047836 */ /* 0x040fe20000000000 */
[----:B------:R-:W-:Y:S02]  /*f940*/  ULDC UR5, c[0x0][0x288] ;  /* 0x0000a20000057ab9 */ /* 0x000fe40000000800 */
[----:B------:R-:W-:Y:S02]  /*f950*/  ISETP.GE.U32.AND P0, PT, R3, UR5, PT ;  /* 0x0000000503007c0c */ /* 0x000fe4000bf06070 */
[----:B------:R-:W-:Y:S02]  /*f960*/  IADD3 R0, P2, R0, UR4, RZ ;  /* 0x0000000400007c10 */ /* 0x000fe4000ff5e0ff */
[----:B------:R-:W-:Y:S01]  /*f970*/  ISETP.GE.U32.AND P1, PT, R4, UR5, PT ;  /* 0x0000000504007c0c */ /* 0x000fe2000bf26070 */
[----:B------:R-:W-:Y:S01]  /*f980*/  ULDC.64 UR4, c[0x0][0x680] ;  /* 0x0001a00000047ab9 */ /* 0x000fe20000000a00 */
[----:B------:R-:W-:Y:S02]  /*f990*/  IADD3.X R3, RZ, RZ, RZ, P2, !PT ;  /* 0x000000ffff037210 */ /* 0x000fe400017fe4ff */
[----:B------:R-:W-:-:S04]  /*f9a0*/  LEA R4, P2, R0, UR4, 0x2 ;  /* 0x0000000400047c11 */ /* 0x000fc8000f8410ff */
[----:B------:R-:W-:-:S05]  /*f9b0*/  LEA.HI.X R5, R0, UR5, R3, 0x2, P2 ;  /* 0x0000000500057c11 */ /* 0x000fca00090f1403 */
[----:B------:R1:W-:Y:S04]  /*f9c0*/  @!P0 STG.E desc[UR8][R4.64], R15 ;  /* 0x0000000f04008986 */ /* 0x0003e8000c101908 */
[----:B------:R1:W-:Y:S02]  /*f9d0*/  @!P1 STG.E desc[UR8][R4.64+0x20], R11 ;  /* 0x0000200b04009986 */ /* 0x0003e4000c101908 */
.L_x_49:
[----:B------:R-:W-:Y:S05]  /*f9e0*/  BSYNC B0 ;  /* 0x0000000000007941 */ /* 0x000fea0003800000 */
.L_x_48:
[----:B------:R-:W-:Y:S01]  /*f9f0*/  ULDC.64 UR4, c[0x0][0x730] ;  /* 0x0001cc0000047ab9 */ /* 0x000fe20000000a00 */
[-C--:B------:R-:W-:Y:S01]  /*fa00*/  FMUL R170, R170, R8.reuse ;  /* 0x00000008aaaa7220 */ /* 0x080fe20000400000 */
[----:B------:R-:W-:Y:S01]  /*fa10*/  ISETP.NE.U32.AND P0, PT, RZ, UR4, PT ;  /* 0x00000004ff007c0c */ /* 0x000fe2000bf05070 */
[-C--:B------:R-:W-:Y:S01]  /*fa20*/  FMUL R50, R171, R8.reuse ;  /* 0x00000008ab327220 */ /* 0x080fe20000400000 */
[-C--:B------:R-:W-:Y:S01]  /*fa30*/  FMUL R174, R174, R8.reuse ;  /* 0x00000008aeae7220 */ /* 0x080fe20000400000 */
[-C--:B------:R-:W-:Y:S01]  /*fa40*/  FMUL R52, R175, R8.reuse ;  /* 0x00000008af347220 */ /* 0x080fe20000400000 */
[----:B------:R-:W-:Y:S01]  /*fa50*/  ISETP.NE.AND.EX P0, PT, RZ, UR5, PT, P0 ;  /* 0x00000005ff007c0c */ /* 0x000fe2000bf05300 */
[-C--:B------:R-:W-:Y:S01]  /*fa60*/  FMUL R162, R162, R8.reuse ;  /* 0x00000008a2a27220 */ /* 0x080fe20000400000 */
[-C--:B------:R-:W-:Y:S01]  /*fa70*/  FMUL R54, R163, R8.reuse ;  /* 0x00000008a3367220 */ /* 0x080fe20000400000 */
[-C--:B------:R-:W-:Y:S01]  /*fa80*/  FMUL R166, R166, R8.reuse ;  /* 0x00000008a6a67220 */ /* 0x080fe20000400000 */
[-C--:B------:R-:W-:Y:S01]  /*fa90*/  FMUL R56, R167, R8.reuse ;  /* 0x00000008a7387220 */ /* 0x080fe20000400000 */
[-C--:B------:R-:W-:Y:S01]  /*faa0*/  FMUL R154, R154, R8.reuse ;  /* 0x000000089a9a7220 */ /* 0x080fe20000400000 */
[-C--:B------:R-:W-:Y:S01]  /*fab0*/  FMUL R58, R155, R8.reuse ;  /* 0x000000089b3a7220 */ /* 0x080fe20000400000 */
[-C--:B------:R-:W-:Y:S01]  /*fac0*/  FMUL R158, R158, R8.reuse ;  /* 0x000000089e9e7220 */ /* 0x080fe20000400000 */
[----:B------:R-:W-:-:S05]  /*fad0*/  FMUL R60, R159, R8 ;  /* 0x000000089f3c7220 */ /* 0x000fca0000400000 */
[----:B------:R-:W-:Y:S05]  /*fae0*/  @P0 BRA `(.L_x_50) ;  /* 0x0000000000200947 */ /* 0x000fea0003800000 */
[----:B------:R-:W-:Y:S02]  /*faf0*/  ULDC.64 UR4, c[0x0][0x728] ;  /* 0x0001ca0000047ab9 */ /* 0x000fe40000000a00 */
[----:B------:R-:W-:-:S04]  /*fb00*/  ISETP.NE.U32.AND P0, PT, RZ, UR4, PT ;  /* 0x00000004ff007c0c */ /* 0x000fc8000bf05070 */
[----:B------:R-:W-:-:S13]  /*fb10*/  ISETP.NE.AND.EX P0, PT, RZ, UR5, PT, P0 ;  /* 0x00000005ff007c0c */ /* 0x000fda000bf05300 */
[----:B------:R-:W-:Y:S05]  /*fb20*/  @!P0 BRA `(.L_x_51) ;  /* 0x00000000000c8947 */ /* 0x000fea0003800000 */
[----:B-1----:R-:W1:Y:S02]  /*fb30*/  LDC.64 R4, c[0x0][0x728] ;  /* 0x0001ca00ff047b82 */ /* 0x002e640000000a00 */
[----:B-1----:R2:W5:Y:S01]  /*fb40*/  LDG.E R4, desc[UR8][R4.64] ;  /* 0x0000000804047981 */ /* 0x002562000c1e1900 */
[----:B------:R-:W-:Y:S05]  /*fb50*/  BRA `(.L_x_50) ;  /* 0x0000000000047947 */ /* 0x000fea0003800000 */
.L_x_51:
[----:B-1----:R-:W3:Y:S02]  /*fb60*/  LDC R4, c[0x0][0x720] ;  /* 0x0001c800ff047b82 */ /* 0x002ee40000000800 */
.L_x_50:
[----:B------:R-:W-:Y:S02]  /*fb70*/  MOV R0, RZ ;  /* 0x000000ff00007202 */ /* 0x000fe40000000f00 */
[----:B---3-5:R-:W-:Y:S02]  /*fb80*/  MOV R43, R4 ;  /* 0x00000004002b7202 */ /* 0x028fe40000000f00 */
[----:B------:R-:W-:-:S13]  /*fb90*/  LOP3.LUT P0, RZ, R0, 0x9f, RZ, 0xc0, !PT ;  /* 0x0000009f00ff7812 */ /* 0x000fda000780c0ff */
[----:B------:R-:W-:Y:S05]  /*fba0*/  @!P0 BRA `(.L_x_52) ;  /* 0x0000000000408947 */ /* 0x000fea0003800000 */
[----:B------:R-:W-:Y:S01]  /*fbb0*/  MOV R0, 0x0 ;  /* 0x0000000000007802 */ /* 0x000fe20000000f00 */
[----:B------:R-:W-:Y:S01]  /*fbc0*/  ULDC.64 UR4, c[0x4][0x70] ;  /* 0x01001c0000047ab9 */ /* 0x000fe20000000a00 */
[----:B------:R-:W-:Y:S01]  /*fbd0*/  ULDC.64 UR6, c[0x4][0x8] ;  /* 0x0100020000067ab9 */ /* 0x000fe20000000a00 */
[----:B-1----:R-:W-:Y:S01]  /*fbe0*/  MOV R4, UR4 ;  /* 0x0000000400047c02 */ /* 0x002fe20008000f00 */
[----:B------:R1:W3:Y:S01]  /*fbf0*/  LDC.64 R14, c[0x4][R0] ;  /* 0x01000000000e7b82 */ /* 0x0002e20000000a00 */
[----:B--2---:R-:W-:Y:S01]  /*fc00*/  IMAD.U32 R5, RZ, RZ, UR5 ;  /* 0x00000005ff057e24 */ /* 0x004fe2000f8e00ff */
[----:B------:R-:W-:Y:S01]  /*fc10*/  ULDC.64 UR4, c[0x4][0x78] ;  /* 0x01001e0000047ab9 */ /* 0x000fe20000000a00 */
[----:B------:R-:W-:Y:S01]  /*fc20*/  MOV R10, UR6 ;  /* 0x00000006000a7c02 */ /* 0x000fe20008000f00 */
[----:B------:R-:W-:Y:S01]  /*fc30*/  IMAD.U32 R11, RZ, RZ, UR7 ;  /* 0x00000007ff0b7e24 */ /* 0x000fe2000f8e00ff */
[----:B------:R-:W-:Y:S02]  /*fc40*/  MOV R6, UR4 ;  /* 0x0000000400067c02 */ /* 0x000fe40008000f00 */
[----:B------:R-:W-:-:S02]  /*fc50*/  MOV R7, UR5 ;  /* 0x0000000500077c02 */ /* 0x000fc40008000f00 */
[----:B------:R-:W-:Y:S02]  /*fc60*/  MOV R8, 0x70 ;  /* 0x0000007000087802 */ /* 0x000fe40000000f00 */
[----:B------:R-:W-:Y:S02]  /*fc70*/  MOV R12, 0x1 ;  /* 0x00000001000c7802 */ /* 0x000fe40000000f00 */
[----:B-1----:R-:W-:-:S07]  /*fc80*/  MOV R13, RZ ;  /* 0x000000ff000d7202 */ /* 0x002fce0000000f00 */
[----:B------:R-:W-:-:S07]  /*fc90*/  LEPC R20, `(.L_x_52) ;  /* 0x000000001014794e */ /* 0x000fce0000000000 */
[----:B---3--:R-:W-:Y:S05]  /*fca0*/  CALL.ABS.NOINC R14 ;  /* 0x000000000e007343 */ /* 0x008fea0003c00000 */
.L_x_52:
[----:B------:R-:W-:-:S13]  /*fcb0*/  LOP3.LUT P0, RZ, R2, 0x9f, RZ, 0xc0, !PT ;  /* 0x0000009f02ff7812 */ /* 0x000fda000780c0ff */
[----:B------:R-:W-:Y:S05]  /*fcc0*/  @!P0 BRA `(.L_x_53) ;  /* 0x0000000000408947 */ /* 0x000fea0003800000 */
[----:B------:R-:W-:Y:S01]  /*fcd0*/  MOV R0, 0x0 ;  /* 0x0000000000007802 */ /* 0x000fe20000000f00 */
[----:B------:R-:W-:Y:S01]  /*fce0*/  ULDC.64 UR4, c[0x4][0x70] ;  /* 0x01001c0000047ab9 */ /* 0x000fe20000000a00 */
[----:B------:R-:W-:Y:S01]  /*fcf0*/  ULDC.64 UR6, c[0x4][0x78] ;  /* 0x01001e0000067ab9 */ /* 0x000fe20000000a00 */
[----:B-1----:R-:W-:Y:S01]  /*fd00*/  IMAD.U32 R4, RZ, RZ, UR4 ;  /* 0x00000004ff047e24 */ /* 0x002fe2000f8e00ff */
[----:B------:R1:W3:Y:S01]  /*fd10*/  LDC.64 R14, c[0x4][R0] ;  /* 0x01000000000e7b82 */ /* 0x0002e20000000a00 */
[----:B--2---:R-:W-:Y:S01]  /*fd20*/  MOV R5, UR5 ;  /* 0x0000000500057c02 */ /* 0x004fe20008000f00 */
[----:B------:R-:W-:Y:S01]  /*fd30*/  ULDC.64 UR4, c[0x4][0x10] ;  /* 0x0100040000047ab9 */ /* 0x000fe20000000a00 */
[----:B------:R-:W-:Y:S01]  /*fd40*/  MOV R6, UR6 ;  /* 0x0000000600067c02 */ /* 0x000fe20008000f00 */
[----:B------:R-:W-:Y:S01]  /*fd50*/  IMAD.U32 R10, RZ, RZ, UR4 ;  /* 0x00000004ff0a7e24 */ /* 0x000fe2000f8e00ff */
[----:B------:R-:W-:Y:S01]  /*fd60*/  MOV R7, UR7 ;  /* 0x0000000700077c02 */ /* 0x000fe20008000f00 */
[----:B------:R-:W-:Y:S01]  /*fd70*/  IMAD.MOV.U32 R13, RZ, RZ, RZ ;  /* 0x000000ffff0d7224 */ /* 0x000fe200078e00ff */
[----:B------:R-:W-:-:S02]  /*fd80*/  MOV R11, UR5 ;  /* 0x00000005000b7c02 */ /* 0x000fc40008000f00 */
[----:B------:R-:W-:Y:S02]  /*fd90*/  MOV R8, 0x70 ;  /* 0x0000007000087802 */ /* 0x000fe40000000f00 */
[----:B-1----:R-:W-:-:S07]  /*fda0*/  MOV R12, 0x1 ;  /* 0x00000001000c7802 */ /* 0x002fce0000000f00 */
[----:B------:R-:W-:-:S07]  /*fdb0*/  LEPC R20, `(.L_x_53) ;  /* 0x000000001014794e */ /* 0x000fce0000000000 */
[----:B---3--:R-:W-:Y:S05]  /*fdc0*/  CALL.ABS.NOINC R14 ;  /* 0x000000000e007343 */ /* 0x008fea0003c00000 */
.L_x_53:
[----:B------:R-:W-:Y:S01]  /*fdd0*/  ULDC.64 UR4, c[0x0][0x730] ;  /* 0x0001cc0000047ab9 */ /* 0x000fe20000000a00 */
[----:B------:R-:W-:Y:S02]  /*fde0*/  SHF.L.U32 R0, R17, 0x4, RZ ;  /* 0x0000000411007819 */ /* 0x000fe400000006ff */
[----:B------:R-:W-:Y:S02]  /*fdf0*/  ISETP.NE.U32.AND P0, PT, RZ, UR4, PT ;  /* 0x00000004ff007c0c */ /* 0x000fe4000bf05070 */
[----:B------:R-:W-:Y:S02]  /*fe00*/  IADD3 R16, R16, 0x1f, RZ ;  /* 0x0000001f10107810 */ /* 0x000fe40007ffe0ff */
[----:B------:R-:W-:Y:S02]  /*fe10*/  ISETP.NE.AND.EX P0, PT, RZ, UR5, PT, P0 ;  /* 0x00000005ff007c0c */ /* 0x000fe4000bf05300 */
[----:B------:R-:W-:Y:S02]  /*fe20*/  SHF.R.U32.HI R3, RZ, 0x1, R17 ;  /* 0x00000001ff037819 */ /* 0x000fe40000011611 */
[----:B-1----:R-:W-:-:S02]  /*fe30*/  LOP3.LUT R4, R0, 0x40, RZ, 0xc0, !PT ;  /* 0x0000004000047812 */ /* 0x002fc400078ec0ff */
[----:B------:R-:W-:Y:S02]  /*fe40*/  LEA R19, R18, R19, 0x4 ;  /* 0x0000001312137211 */ /* 0x000fe400078e20ff */
[----:B------:R-:W-:Y:S02]  /*fe50*/  LOP3.LUT R0, R0, 0x80, RZ, 0xc0, !PT ;  /* 0x0000008000007812 */ /* 0x000fe400078ec0ff */
[----:B------:R-:W-:Y:S02]  /*fe60*/  LOP3.LUT R4, R4, 0x8, R3, 0xf8, !PT ;  /* 0x0000000804047812 */ /* 0x000fe400078ef803 */
[----:B------:R-:W-:Y:S01]  /*fe70*/  SHF.L.U32 R17, R17, 0x1, RZ ;  /* 0x0000000111117819 */ /* 0x000fe200000006ff */
[----:B------:R-:W1:Y:S01]  /*fe80*/  @P0 LDC R43, c[0x0][0x720] ;  /* 0x0001c800ff2b0b82 */ /* 0x000e620000000800 */
[----:B------:R-:W-:Y:S01]  /*fe90*/  ISETP.GT.U32.AND P0, PT, R16, 0x3e, PT ;  /* 0x0000003e1000780c */ /* 0x000fe20003f04070 */
[----:B------:R-:W-:Y:S01]  /*fea0*/  IMAD.U32 R0, R19, 0x10, R0 ;  /* 0x0000001013007824 */ /* 0x000fe200078e0000 */
[----:B------:R-:W-:-:S04]  /*feb0*/  LOP3.LUT R17, R4, 0x8, R17, 0x78, !PT ;  /* 0x0000000804117812 */ /* 0x000fc800078e7811 */
[----:B------:R-:W-:Y:S01]  /*fec0*/  IADD3 R17, R0, R17, RZ ;  /* 0x0000001100117210 */ /* 0x000fe20007ffe0ff */
[-C--:B-1----:R-:W-:Y:S01]  /*fed0*/  FMUL R0, R184, R43.reuse ;  /* 0x0000002bb8007220 */ /* 0x082fe20000400000 */
[-C--:B------:R-:W-:Y:S01]  /*fee0*/  FMUL R3, R22, R43.reuse ;  /* 0x0000002b16037220 */ /* 0x080fe20000400000 */
[-C--:B------:R-:W-:Y:S01]  /*fef0*/  FMUL R4, R186, R43.reuse ;  /* 0x0000002bba047220 */ /* 0x080fe20000400000 */
[-C--:B--2---:R-:W-:Y:S01]  /*ff00*/  FMUL R5, R42, R43.reuse ;  /* 0x0000002b2a057220 */ /* 0x084fe20000400000 */
        /* <DEDUP_REMOVED lines=36> */
[----:B------:R-:W-:-:S02]  /*10150*/  F2FP.BF16.F32.PACK_AB R44, R3, R0 ;  /* 0x00000000032c723e */ /* 0x000fc400000010ff */
[----:B------:R-:W-:Y:S02]  /*10160*/  F2FP.BF16.F32.PACK_AB R45, R5, R4 ;  /* 0x00000004052d723e */ /* 0x000fe400000010ff */
[----:B------:R-:W-:Y:S02]  /*10170*/  F2FP.BF16.F32.PACK_AB R46, R7, R6 ;  /* 0x00000006072e723e */ /* 0x000fe400000010ff */
[----:B------:R-:W-:Y:S01]  /*10180*/  F2FP.BF16.F32.PACK_AB R47, R9, R8 ;  /* 0x00000008092f723e */ /* 0x000fe200000010ff */
[----:B------:R-:W-:Y:S06]  /*10190*/  @P0 BRA `(.L_x_54) ;  /* 0x0000000000040947 */ /* 0x000fec0003800000 */
[----:B------:R-:W-:-:S04]  /*101a0*/  DEPBAR.LE SB0, 0x1 ;  /* 0x000080400000791a */ /* 0x000fc80000000000 */
.L_x_54:
[----:B------:R-:W-:Y:S05]  /*101b0*/  WARPSYNC.ALL ;  /* 0x0000000000007948 */ /* 0x000fea0003800000 */
[----:B------:R-:W-:Y:S01]  /*101c0*/  BAR.SYNC.DEFER_BLOCKING 0x1, 0x80 ;  /* 0x0042000000007b1d */ /* 0x000fe20000010000 */
[----:B------:R-:W-:Y:S02]  /*101d0*/  LEA R17, R17, R2, 0x1 ;  /* 0x0000000211117211 */ /* 0x000fe400078e08ff */
[----:B------:R-:W-:Y:S02]  /*101e0*/  F2FP.BF16.F32.PACK_AB R4, R10, R11 ;  /* 0x0000000b0a04723e */ /* 0x000fe400000010ff */
[----:B------:R-:W-:Y:S01]  /*101f0*/  F2FP.BF16.F32.PACK_AB R5, R12, R13 ;  /* 0x0000000d0c05723e */ /* 0x000fe200000010ff */
[----:B------:R-:W-:Y:S01]  /*10200*/  BSSY B0, `(.L_x_55) ;  /* 0x0000018000007945 */ /* 0x000fe20003800000 */
[----:B------:R-:W-:-:S02]  /*10210*/  F2FP.BF16.F32.PACK_AB R6, R14, R15 ;  /* 0x0000000f0e06723e */ /* 0x000fc400000010ff */
[----:B------:R-:W-:Y:S01]  /*10220*/  F2FP.BF16.F32.PACK_AB R7, R16, R19 ;  /* 0x000000131007723e */ /* 0x000fe200000010ff */
[----:B------:R1:W-:Y:S01]  /*10230*/  STSM.16.M88.4 [R17], R44 ;  /* 0x0000002c11007844 */ /* 0x0003e20000000200 */
[----:B------:R-:W-:Y:S01]  /*10240*/  @!PT LDS RZ, [RZ] ;  /* 0x00000000fffff984 */ /* 0x000fe20000000800 */
[----:B------:R-:W-:Y:S01]  /*10250*/  @!PT LDS RZ, [RZ] ;  /* 0x00000000fffff984 */ /* 0x000fe20000000800 */
[----:B------:R-:W-:Y:S01]  /*10260*/  @!PT LDS RZ, [RZ] ;  /* 0x00000000fffff984 */ /* 0x000fe20000000800 */
[----:B------:R-:W-:Y:S01]  /*10270*/  @!PT LDS RZ, [RZ] ;  /* 0x00000000fffff984 */ /* 0x000fe20000000800 */
[----:B------:R2:W-:Y:S06]  /*10280*/  MEMBAR.ALL.CTA ;  /* 0x0000000000007992 */ /* 0x0005ec0000008000 */
[----:B--2---:R-:W2:Y:S02]  /*10290*/  FENCE.VIEW.ASYNC.S ;  /* 0x00000000000073c6 */ /* 0x004ea40000000000 */
[----:B--2---:R-:W-:Y:S06]  /*102a0*/  BAR.SYNC.DEFER_BLOCKING 0x1, 0x80 ;  /* 0x0042000000007b1d */ /* 0x004fec0000010000 */
[----:B------:R-:W-:Y:S05]  /*102b0*/  @P0 BRA `(.L_x_56) ;  /* 0x0000000000300947 */ /* 0x000fea0003800000 */
[----:B------:R-:W2:Y:S01]  /*102c0*/  S2UR UR10, SR_CTAID.X ;  /* 0x00000000000a79c3 */ /* 0x000ea20000002500 */
[----:B------:R-:W-:Y:S01]  /*102d0*/  ULDC.64 UR4, c[0x0][0x198] ;  /* 0x0000660000047ab9 */ /* 0x000fe20000000a00 */
[----:B------:R-:W-:Y:S01]  /*102e0*/  R2UR UR8, R2 ;  /* 0x00000000020872ca */ /* 0x000fe200000e0000 */
[----:B------:R-:W-:Y:S01]  /*102f0*/  UIADD3 UR4, UP0, UR4, 0x670, URZ ;  /* 0x0000067004047890 */ /* 0x000fe2000ff1e03f */
[----:B------:R-:W-:Y:S01]  /*10300*/  UMOV UR9, URZ ;  /* 0x0000003f00097c82 */ /* 0x000fe20008000000 */
[----:B------:R-:W-:Y:S02]  /*10310*/  UMOV UR11, UR44 ;  /* 0x0000002c000b7c82 */ /* 0x000fe40008000000 */
[----:B------:R-:W-:Y:S01]  /*10320*/  UIADD3.X UR5, URZ, UR5, URZ, UP0, !UPT ;  /* 0x000000053f057290 */ /* 0x000fe200087fe43f */
[----:B------:R-:W-:Y:S01]  /*10330*/  UMOV UR12, UR45 ;  /* 0x0000002d000c7c82 */ /* 0x000fe20008000000 */
[----:B--2---:R-:W-:-:S09]  /*10340*/  USHF.L.U32 UR10, UR10, 0x6, URZ ;  /* 0x000000060a0a7899 */ /* 0x004fd2000800063f */
[----:B------:R2:W-:Y:S01]  /*10350*/  UTMASTG.4D [UR8], [UR4] ;  /* 0x00000008040073b5 */ /* 0x0005e20008018000 */
[----:B------:R0:W-:Y:S01]  /*10360*/  UTMACMDFLUSH ;  /* 0x00000000000079b7 */ /* 0x0001e20000000000 */
[----:B--2---:R-:W-:-:S04]  /*10370*/  DEPBAR.LE SB0, 0x1 ;  /* 0x000080400000791a */ /* 0x004fc80000000000 */
.L_x_56:
[----:B------:R-:W-:Y:S05]  /*10380*/  BSYNC B0 ;  /* 0x0000000000007941 */ /* 0x000fea0003800000 */
.L_x_55:
[----:B------:R-:W-:Y:S01]  /*10390*/  BAR.SYNC.DEFER_BLOCKING 0x1, 0x80 ;  /* 0x0042000000007b1d */ /* 0x000fe20000010000 */
[----:B------:R-:W-:Y:S02]  /*103a0*/  F2FP.BF16.F32.PACK_AB R8, R18, R21 ;  /* 0x000000151208723e */ /* 0x000fe400000010ff */
[----:B------:R-:W-:Y:S02]  /*103b0*/  F2FP.BF16.F32.PACK_AB R9, R20, R23 ;  /* 0x000000171409723e */ /* 0x000fe400000010ff */
[----:B------:R-:W-:Y:S01]  /*103c0*/  F2FP.BF16.F32.PACK_AB R10, R22, R25 ;  /* 0x00000019160a723e */ /* 0x000fe200000010ff */
[----:B------:R-:W-:Y:S01]  /*103d0*/  BSSY B0, `(.L_x_57) ;  /* 0x0000018000007945 */ /* 0x000fe20003800000 */
[----:B------:R-:W-:Y:S01]  /*103e0*/  F2FP.BF16.F32.PACK_AB R11, R24, R27 ;  /* 0x0000001b180b723e */ /* 0x000fe200000010ff */
[----:B------:R2:W-:Y:S01]  /*103f0*/  STSM.16.M88.4 [R17+0x800], R4 ;  /* 0x0008000411007844 */ /* 0x0005e20000000200 */
[----:B------:R-:W-:Y:S01]  /*10400*/  @!PT LDS RZ, [RZ] ;  /* 0x00000000fffff984 */ /* 0x000fe20000000800 */
[----:B------:R-:W-:Y:S01]  /*10410*/  @!PT LDS RZ, [RZ] ;  /* 0x00000000fffff984 */ /* 0x000fe20000000800 */
[----:B------:R-:W-:Y:S01]  /*10420*/  @!PT LDS RZ, [RZ] ;  /* 0x00000000fffff984 */ /* 0x000fe20000000800 */
[----:B------:R-:W-:Y:S01]  /*10430*/  @!PT LDS RZ, [RZ] ;  /* 0x00000000fffff984 */ /* 0x000fe20000000800 */
[----:B------:R3:W-:Y:S06]  /*10440*/  MEMBAR.ALL.CTA ;  /* 0x0000000000007992 */ /* 0x0007ec0000008000 */
[----:B---3--:R-:W3:Y:S02]  /*10450*/  FENCE.VIEW.ASYNC.S ;  /* 0x00000000000073c6 */ /* 0x008ee40000000000 */
[----:B---3--:R-:W-:Y:S06]  /*10460*/  BAR.SYNC.DEFER_BLOCKING 0x1, 0x80 ;  /* 0x0042000000007b1d */ /* 0x008fec0000010000 */
[----:B------:R-:W-:Y:S05]  /*10470*/  @P0 BRA `(.L_x_58) ;  /* 0x0000000000340947 */ /* 0x000fea0003800000 */
[----:B------:R-:W3:Y:S01]  /*10480*/  S2UR UR10, SR_CTAID.X ;  /* 0x00000000000a79c3 */ /* 0x000ee20000002500 */
[----:B------:R-:W-:Y:S01]  /*10490*/  R2UR UR8, R2 ;  /* 0x00000000020872ca */ /* 0x000fe200000e0000 */
[----:B------:R-:W-:Y:S01]  /*104a0*/  ULDC.64 UR4, c[0x0][0x198] ;  /* 0x0000660000047ab9 */ /* 0x000fe20000000a00 */
[----:B------:R-:W-:Y:S01]  /*104b0*/  UMOV UR9, 0x10 ;  /* 0x0000001000097882 */ /* 0x000fe20000000000 */
[----:B------:R-:W-:Y:S01]  /*104c0*/  UIADD3 UR4, UP0, UR4, 0x670, URZ ;  /* 0x0000067004047890 */ /* 0x000fe2000ff1e03f */
[----:B------:R-:W-:Y:S01]  /*104d0*/  UMOV UR11, UR44 ;  /* 0x0000002c000b7c82 */ /* 0x000fe20008000000 */
[----:B------:R-:W-:Y:S02]  /*104e0*/  UMOV UR12, UR45 ;  /* 0x0000002d000c7c82 */ /* 0x000fe40008000000 */
[----:B------:R-:W-:-:S06]  /*104f0*/  UIADD3.X UR5, URZ, UR5, URZ, UP0, !UPT ;  /* 0x000000053f057290 */ /* 0x000fcc00087fe43f */
[----:B------:R-:W-:Y:S02]  /*10500*/  UIADD3 UR8, UR8, 0x800, URZ ;  /* 0x0000080008087890 */ /* 0x000fe4000fffe03f */
[----:B---3--:R-:W-:-:S09]  /*10510*/  USHF.L.U32 UR10, UR10, 0x6, URZ ;  /* 0x000000060a0a7899 */ /* 0x008fd2000800063f */
[----:B------:R3:W-:Y:S01]  /*10520*/  UTMASTG.4D [UR8], [UR4] ;  /* 0x00000008040073b5 */ /* 0x0007e20008018000 */
[----:B------:R0:W-:Y:S01]  /*10530*/  UTMACMDFLUSH ;  /* 0x00000000000079b7 */ /* 0x0001e20000000000 */
[----:B---3--:R-:W-:-:S04]  /*10540*/  DEPBAR.LE SB0, 0x1 ;  /* 0x000080400000791a */ /* 0x008fc80000000000 */
.L_x_58:
[----:B------:R-:W-:Y:S05]  /*10550*/  BSYNC B0 ;  /* 0x0000000000007941 */ /* 0x000fea0003800000 */
.L_x_57:
[----:B------:R-:W-:Y:S01]  /*10560*/  BAR.SYNC.DEFER_BLOCKING 0x1, 0x80 ;  /* 0x0042000000007b1d */ /* 0x000fe20000010000 */
[----:B--2---:R-:W-:Y:S02]  /*10570*/  F2FP.BF16.F32.PACK_AB R4, R26, R29 ;  /* 0x0000001d1a04723e */ /* 0x004fe400000010ff */
[----:B------:R-:W-:Y:S02]  /*10580*/  F2FP.BF16.F32.PACK_AB R5, R28, R31 ;  /* 0x0000001f1c05723e */ /* 0x000fe400000010ff */
[----:B------:R-:W-:Y:S01]  /*10590*/  F2FP.BF16.F32.PACK_AB R6, R30, R33 ;  /* 0x000000211e06723e */ /* 0x000fe200000010ff */
[----:B------:R-:W-:Y:S01]  /*105a0*/  BSSY B0, `(.L_x_59) ;  /* 0x0000017000007945 */ /* 0x000fe20003800000 */
[----:B------:R-:W-:Y:S01]  /*105b0*/  F2FP.BF16.F32.PACK_AB R7, R32, R35 ;  /* 0x000000232007723e */ /* 0x000fe200000010ff */
[----:B------:R2:W-:Y:S01]  /*105c0*/  STSM.16.M88.4 [R17], R8 ;  /* 0x0000000811007844 */ /* 0x0005e20000000200 */
        /* <DEDUP_REMOVED lines=9> */
[----:B------:R-:W-:Y:S01]  /*10660*/  ULDC.64 UR4, c[0x0][0x198] ;  /* 0x0000660000047ab9 */ /* 0x000fe20000000a00 */
[----:B------:R-:W-:Y:S01]  /*10670*/  R2UR UR8, R2 ;  /* 0x00000000020872ca */ /* 0x000fe200000e0000 */
[----:B------:R-:W-:Y:S01]  /*10680*/  UIADD3 UR4, UP0, UR4, 0x670, URZ ;  /* 0x0000067004047890 */ /* 0x000fe2000ff1e03f */
[----:B------:R-:W-:Y:S01]  /*10690*/  UMOV UR9, 0x20 ;  /* 0x0000002000097882 */ /* 0x000fe20000000000 */
[----:B------:R-:W-:Y:S02]  /*106a0*/  UMOV UR11, UR44 ;  /* 0x0000002c000b7c82 */ /* 0x000fe40008000000 */
[----:B------:R-:W-:Y:S01]  /*106b0*/  UIADD3.X UR5, URZ, UR5, URZ, UP0, !UPT ;  /* 0x000000053f057290 */ /* 0x000fe200087fe43f */
[----:B------:R-:W-:Y:S01]  /*106c0*/  UMOV UR12, UR45 ;  /* 0x0000002d000c7c82 */ /* 0x000fe20008000000 */
[----:B---3--:R-:W-:-:S09]  /*106d0*/  USHF.L.U32 UR10, UR10, 0x6, URZ ;  /* 0x000000060a0a7899 */ /* 0x008fd2000800063f */
[----:B------:R3:W-:Y:S01]  /*106e0*/  UTMASTG.4D [UR8], [UR4] ;  /* 0x00000008040073b5 */ /* 0x0007e20008018000 */
[----:B------:R0:W-:Y:S01]  /*106f0*/  UTMACMDFLUSH ;  /* 0x00000000000079b7 */ /* 0x0001e20000000000 */
[----:B---3--:R-:W-:-:S04]  /*10700*/  DEPBAR.LE SB0, 0x1 ;  /* 0x000080400000791a */ /* 0x008fc80000000000 */
.L_x_60:
[----:B------:R-:W-:Y:S05]  /*10710*/  BSYNC B0 ;  /* 0x0000000000007941 */ /* 0x000fea0003800000 */
.L_x_59:
[----:B------:R-:W-:Y:S01]  /*10720*/  BAR.SYNC.DEFER_BLOCKING 0x1, 0x80 ;  /* 0x0042000000007b1d */ /* 0x000fe20000010000 */
[----:B--2---:R-:W-:Y:S02]  /*10730*/  F2FP.BF16.F32.PACK_AB R8, R34, R37 ;  /* 0x000000252208723e */ /* 0x004fe400000010ff */
        /* <DEDUP_REMOVED lines=26> */
.L_x_62:
[----:B------:R-:W-:Y:S05]  /*108e0*/  BSYNC B0 ;  /* 0x0000000000007941 */ /* 0x000fea0003800000 */
.L_x_61:
[----:B------:R-:W-:Y:S06]  /*108f0*/  BAR.SYNC.DEFER_BLOCKING 0x1, 0x80 ;  /* 0x0042000000007b1d */ /* 0x000fec0000010000 */
[----:B------:R-:W-:Y:S01]  /*10900*/  BSSY B0, `(.L_x_63) ;  /* 0x0000015000007945 */ /* 0x000fe20003800000 */
[----:B------:R3:W-:Y:S01]  /*10910*/  STSM.16.M88.4 [R17], R8 ;  /* 0x0000000811007844 */ /* 0x0007e20000000200 */
[----:B------:R-:W-:Y:S01]  /*10920*/  @!PT LDS RZ, [RZ] ;  /* 0x00000000fffff984 */ /* 0x000fe20000000800 */
[----:B------:R-:W-:Y:S01]  /*10930*/  @!PT LDS RZ, [RZ] ;  /* 0x00000000fffff984 */ /* 0x000fe20000000800 */
[----:B------:R-:W-:Y:S01]  /*10940*/  @!PT LDS RZ, [RZ] ;  /* 0x00000000fffff984 */ /* 0x000fe20000000800 */
[----:B------:R-:W-:Y:S01]  /*10950*/  @!PT LDS RZ, [RZ] ;  /* 0x00000000fffff984 */ /* 0x000fe20000000800 */
[----:B------:R4:W-:Y:S06]  /*10960*/  MEMBAR.ALL.CTA ;  /* 0x0000000000007992 */ /* 0x0009ec0000008000 */
[----:B----4-:R-:W4:Y:S02]  /*10970*/  FENCE.VIEW.ASYNC.S ;  /* 0x00000000000073c6 */ /* 0x010f240000000000 */
[----:B----4-:R-:W-:Y:S06]  /*10980*/  BAR.SYNC.DEFER_BLOCKING 0x1, 0x80 ;  /* 0x0042000000007b1d */ /* 0x010fec0000010000 */
[----:B------:R-:W-:Y:S05]  /*10990*/  @P0 BRA `(.L_x_64) ;  /* 0x00000000002c0947 */ /* 0x000fea0003800000 */
[----:B------:R-:W4:Y:S01]  /*109a0*/  S2UR UR10, SR_CTAID.X ;  /* 0x00000000000a79c3 */ /* 0x000f220000002500 */
[----:B------:R-:W-:Y:S01]  /*109b0*/  ULDC.64 UR4, c[0x0][0x198] ;  /* 0x0000660000047ab9 */ /* 0x000fe20000000a00 */
[----:B------:R-:W-:Y:S01]  /*109c0*/  R2UR UR8, R2 ;  /* 0x00000000020872ca */ /* 0x000fe200000e0000 */
[----:B------:R-:W-:Y:S01]  /*109d0*/  UIADD3 UR4, UP0, UR4, 0x670, URZ ;  /* 0x0000067004047890 */ /* 0x000fe2000ff1e03f */
[----:B------:R-:W-:Y:S01]  /*109e0*/  UMOV UR9, 0x40 ;  /* 0x0000004000097882 */ /* 0x000fe20000000000 */
[----:B------:R-:W-:Y:S02]  /*109f0*/  UMOV UR11, UR44 ;  /* 0x0000002c000b7c82 */ /* 0x000fe40008000000 */
[----:B------:R-:W-:Y:S01]  /*10a00*/  UIADD3.X UR5, URZ, UR5, URZ, UP0, !UPT ;  /* 0x000000053f057290 */ /* 0x000fe200087fe43f */
[----:B------:R-:W-:Y:S01]  /*10a10*/  UMOV UR12, UR45 ;  /* 0x0000002d000c7c82 */ /* 0x000fe20008000000 */
[----:B----4-:R-:W-:-:S09]  /*10a20*/  USHF.L.U32 UR10, UR10, 0x6, URZ ;  /* 0x000000060a0a7899 */ /* 0x010fd2000800063f */
[----:B------:R4:W-:Y:S02]  /*10a30*/  UTMASTG.4D [UR8], [UR4] ;  /* 0x00000008040073b5 */ /* 0x0009e40008018000 */
[----:B----4-:R0:W-:Y:S02]  /*10a40*/  UTMACMDFLUSH ;  /* 0x00000000000079b7 */ /* 0x0101e40000000000 */
.L_x_64:
[----:B------:R-:W-:Y:S05]  /*10a50*/  BSYNC B0 ;  /* 0x0000000000007941 */ /* 0x000fea0003800000 */
.L_x_63:
[----:B------:R-:W-:-:S04]  /*10a60*/  DEPBAR.LE SB0, 0x0 ;  /* 0x000080000000791a */ /* 0x000fc80000000000 */
[----:B------:R-:W-:Y:S05]  /*10a70*/  EXIT ;  /* 0x000000000000794d */ /* 0x000fea0003800000 */
.L_x_7:
[----:B-1----:R1:W2:Y:S02]  /*10a80*/  SYNCS.PHASECHK.TRANS64.TRYWAIT P2, [R3+URZ+0x2a848], R0 ;  /* 0x02a84800030075a7 */ /* 0x0022a4000804017f */
[----:B--2---:R-:W-:Y:S05]  /*10a90*/  @!P2 NANOSLEEP.SYNCS 0x989680 ;  /* 0x009896800000a95d */ /* 0x004fea0003900000 */
[----:B------:R-:W2:Y:S02]  /*10aa0*/  @!P2 SYNCS.PHASECHK.TRANS64 P2, [R3+URZ+0x2a848], R0 ;  /* 0x02a848000300a5a7 */ /* 0x000ea4000804007f */
[----:B--2---:R-:W-:Y:S05]  /*10ab0*/  @!P2 BRA `(.L_x_7) ;  /* 0xfffffffc00f0a947 */ /* 0x004fea000383ffff */
[----:B------:R-:W-:Y:S05]  /*10ac0*/  BRA `(.L_x_65) ;  /* 0xfffffefc00047947 */ /* 0x000fea000383ffff */
.L_x_12:
[----:B-1----:R1:W2:Y:S02]  /*10ad0*/  SYNCS.PHASECHK.TRANS64.TRYWAIT P1, [R3+URZ+0x2a820], R0 ;  /* 0x02a82000030075a7 */ /* 0x0022a4000802017f */
[----:B--2---:R-:W-:Y:S05]  /*10ae0*/  @!P1 NANOSLEEP.SYNCS 0x989680 ;  /* 0x009896800000995d */ /* 0x004fea0003900000 */
[----:B------:R-:W2:Y:S02]  /*10af0*/  @!P1 SYNCS.PHASECHK.TRANS64 P1, [R3+URZ+0x2a820], R0 ;  /* 0x02a82000030095a7 */ /* 0x000ea4000802007f */
[----:B--2---:R-:W-:Y:S05]  /*10b00*/  @!P1 BRA `(.L_x_12) ;  /* 0xfffffffc00f09947 */ /* 0x004fea000383ffff */
[----:B------:R-:W-:Y:S05]  /*10b10*/  BRA `(.L_x_66) ;  /* 0xffffff0000087947 */ /* 0x000fea000383ffff */
.L_x_14:
[----:B-1----:R1:W2:Y:S02]  /*10b20*/  SYNCS.PHASECHK.TRANS64.TRYWAIT P1, [R0+URZ+0x2a820], R3 ;  /* 0x02a82003000075a7 */ /* 0x0022a4000802017f */
[----:B--2---:R-:W-:Y:S05]  /*10b30*/  @!P1 NANOSLEEP.SYNCS 0x989680 ;  /* 0x009896800000995d */ /* 0x004fea0003900000 */
[----:B------:R-:W2:Y:S02]  /*10b40*/  @!P1 SYNCS.PHASECHK.TRANS64 P1, [R0+URZ+0x2a820], R3 ;  /* 0x02a82003000095a7 */ /* 0x000ea4000802007f */
[----:B--2---:R-:W-:Y:S05]  /*10b50*/  @!P1 BRA `(.L_x_14) ;  /* 0xfffffffc00f09947 */ /* 0x004fea000383ffff */
[----:B------:R-:W-:Y:S05]  /*10b60*/  BRA `(.L_x_67) ;  /* 0xffffff0000c07947 */ /* 0x000fea000383ffff */
.L_x_17:
[----:B-1----:R1:W2:Y:S02]  /*10b70*/  SYNCS.PHASECHK.TRANS64.TRYWAIT P1, [R2+URZ+0x2a820], R3 ;  /* 0x02a82003020075a7 */ /* 0x0022a4000802017f */
[----:B--2---:R-:W-:Y:S05]  /*10b80*/  @!P1 NANOSLEEP.SYNCS 0x989680 ;  /* 0x009896800000995d */ /* 0x004fea0003900000 */
[----:B------:R-:W2:Y:S02]  /*10b90*/  @!P1 SYNCS.PHASECHK.TRANS64 P1, [R2+URZ+0x2a820], R3 ;  /* 0x02a82003020095a7 */ /* 0x000ea4000802007f */
[----:B--2---:R-:W-:Y:S05]  /*10ba0*/  @!P1 BRA `(.L_x_17) ;  /* 0xfffffffc00f09947 */ /* 0x004fea000383ffff */
[----:B------:R-:W-:Y:S05]  /*10bb0*/  BRA `(.L_x_68) ;  /* 0xffffff0400a47947 */ /* 0x000fea000383ffff */
.L_x_19:
[----:B-1----:R1:W2:Y:S02]  /*10bc0*/  SYNCS.PHASECHK.TRANS64.TRYWAIT P1, [R3+URZ+0x2a820], R0 ;  /* 0x02a82000030075a7 */ /* 0x0022a4000802017f */
[----:B--2---:R-:W-:Y:S05]  /*10bd0*/  @!P1 NANOSLEEP.SYNCS 0x989680 ;  /* 0x009896800000995d */ /* 0x004fea0003900000 */
[----:B------:R-:W2:Y:S02]  /*10be0*/  @!P1 SYNCS.PHASECHK.TRANS64 P1, [R3+URZ+0x2a820], R0 ;  /* 0x02a82000030095a7 */ /* 0x000ea4000802007f */
[----:B--2---:R-:W-:Y:S05]  /*10bf0*/  @!P1 BRA `(.L_x_19) ;  /* 0xfffffffc00f09947 */ /* 0x004fea000383ffff */
[----:B------:R-:W-:Y:S05]  /*10c00*/  BRA `(.L_x_69) ;  /* 0xffffff0800747947 */ /* 0x000fea000383ffff */
.L_x_21:
[----:B-1----:R1:W2:Y:S02]  /*10c10*/  SYNCS.PHASECHK.TRANS64.TRYWAIT P1, [R2+URZ+0x2a840], R153 ;  /* 0x02a84099020075a7 */ /* 0x0022a4000802017f */
[----:B--2---:R-:W-:Y:S05]  /*10c20*/  @!P1 NANOSLEEP.SYNCS 0x989680 ;  /* 0x009896800000995d */ /* 0x004fea0003900000 */
[----:B------:R-:W2:Y:S02]  /*10c30*/  @!P1 SYNCS.PHASECHK.TRANS64 P1, [R2+URZ+0x2a840], R153 ;  /* 0x02a84099020095a7 */ /* 0x000ea4000802007f */
[----:B--2---:R-:W-:Y:S05]  /*10c40*/  @!P1 BRA `(.L_x_21) ;  /* 0xfffffffc00f09947 */ /* 0x004fea000383ffff */
[----:B------:R-:W-:Y:S05]  /*10c50*/  BRA `(.L_x_70) ;  /* 0xffffff0c005c7947 */ /* 0x000fea000383ffff */
.L_x_22:
[----:B--2---:R2:W3:Y:S02]  /*10c60*/  SYNCS.PHASECHK.TRANS64.TRYWAIT P1, [R2+URZ+0x2a800], R153 ;  /* 0x02a80099020075a7 */ /* 0x0044e4000802017f */
[----:B---3--:R-:W-:Y:S05]  /*10c70*/  @!P1 NANOSLEEP.SYNCS 0x989680 ;  /* 0x009896800000995d */ /* 0x008fea0003900000 */
[----:B------:R-:W3:Y:S02]  /*10c80*/  @!P1 SYNCS.PHASECHK.TRANS64 P1, [R2+URZ+0x2a800], R153 ;  /* 0x02a80099020095a7 */ /* 0x000ee4000802007f */
[----:B---3--:R-:W-:Y:S05]  /*10c90*/  @!P1 BRA `(.L_x_22) ;  /* 0xfffffffc00f09947 */ /* 0x008fea000383ffff */
[----:B------:R-:W-:Y:S05]  /*10ca0*/  BRA `(.L_x_71) ;  /* 0xffffff0c00547947 */ /* 0x000fea000383ffff */
.L_x_23:
[----:B---3--:R3:W1:Y:S02]  /*10cb0*/  SYNCS.PHASECHK.TRANS64.TRYWAIT P6, [R2+URZ+0x2a808], R153 ;  /* 0x02a80899020075a7 */ /* 0x00866400080c017f */
[----:B-1----:R-:W-:Y:S05]  /*10cc0*/  @!P6 NANOSLEEP.SYNCS 0x989680 ;  /* 0x009896800000e95d */ /* 0x002fea0003900000 */
[----:B------:R-:W1:Y:S02]  /*10cd0*/  @!P6 SYNCS.PHASECHK.TRANS64 P6, [R2+URZ+0x2a808], R153 ;  /* 0x02a808990200e5a7 */ /* 0x000e6400080c007f */
[----:B-1----:R-:W-:Y:S05]  /*10ce0*/  @!P6 BRA `(.L_x_23) ;  /* 0xfffffffc00f0e947 */ /* 0x002fea000383ffff */
[----:B------:R-:W-:Y:S05]  /*10cf0*/  BRA `(.L_x_72) ;  /* 0xffffff3800747947 */ /* 0x000fea000383ffff */
.L_x_25:
[----:B-1----:R1:W2:Y:S02]  /*10d00*/  SYNCS.PHASECHK.TRANS64.TRYWAIT P1, [R25+URZ+0x2a800], R0 ;  /* 0x02a80000190075a7 */ /* 0x0022a4000802017f */
[----:B--2---:R-:W-:Y:S05]  /*10d10*/  @!P1 NANOSLEEP.SYNCS 0x989680 ;  /* 0x009896800000995d */ /* 0x004fea0003900000 */
[----:B------:R-:W2:Y:S02]  /*10d20*/  @!P1 SYNCS.PHASECHK.TRANS64 P1, [R25+URZ+0x2a800], R0 ;  /* 0x02a80000190095a7 */ /* 0x000ea4000802007f */
[----:B--2---:R-:W-:Y:S05]  /*10d30*/  @!P1 BRA `(.L_x_25) ;  /* 0xfffffffc00f09947 */ /* 0x004fea000383ffff */
[----:B------:R-:W-:Y:S05]  /*10d40*/  BRA `(.L_x_73) ;  /* 0xffffff7000387947 */ /* 0x000fea000383ffff */
.L_x_28:
[----:B-1----:R1:W2:Y:S02]  /*10d50*/  SYNCS.PHASECHK.TRANS64.TRYWAIT P2, [R0+URZ+0x2a820], R193 ;  /* 0x02a820c1000075a7 */ /* 0x0022a4000804017f */
[----:B--2---:R-:W-:Y:S05]  /*10d60*/  @!P2 NANOSLEEP.SYNCS 0x989680 ;  /* 0x009896800000a95d */ /* 0x004fea0003900000 */
[----:B------:R-:W2:Y:S02]  /*10d70*/  @!P2 SYNCS.PHASECHK.TRANS64 P2, [R0+URZ+0x2a820], R193 ;  /* 0x02a820c10000a5a7 */ /* 0x000ea4000804007f */
[----:B--2---:R-:W-:Y:S05]  /*10d80*/  @!P2 BRA `(.L_x_28) ;  /* 0xfffffffc00f0a947 */ /* 0x004fea000383ffff */
[----:B------:R-:W-:Y:S05]  /*10d90*/  BRA `(.L_x_74) ;  /* 0xffffff7000f07947 */ /* 0x000fea000383ffff */
.L_x_31:
[----:B-1----:R1:W2:Y:S02]  /*10da0*/  SYNCS.PHASECHK.TRANS64.TRYWAIT P2, [R197+URZ+0x2a800], R194 ;  /* 0x02a800c2c50075a7 */ /* 0x0022a4000804017f */
[----:B--2---:R-:W-:Y:S05]  /*10db0*/  @!P2 NANOSLEEP.SYNCS 0x989680 ;  /* 0x009896800000a95d */ /* 0x004fea0003900000 */
[----:B------:R-:W2:Y:S02]  /*10dc0*/  @!P2 SYNCS.PHASECHK.TRANS64 P2, [R197+URZ+0x2a800], R194 ;  /* 0x02a800c2c500a5a7 */ /* 0x000ea4000804007f */
[----:B--2---:R-:W-:Y:S05]  /*10dd0*/  @!P2 BRA `(.L_x_31) ;  /* 0xfffffffc00f0a947 */ /* 0x004fea000383ffff */
[----:B------:R-:W-:Y:S05]  /*10de0*/  BRA `(.L_x_75) ;  /* 0xffffff8000207947 */ /* 0x000fea000383ffff */
.L_x_35:
[----:B-1----:R1:W2:Y:S02]  /*10df0*/  SYNCS.PHASECHK.TRANS64.TRYWAIT P1, [R11+URZ+0x2a820], R22 ;  /* 0x02a820160b0075a7 */ /* 0x0022a4000802017f */
[----:B--2---:R-:W-:Y:S05]  /*10e00*/  @!P1 NANOSLEEP.SYNCS 0x989680 ;  /* 0x009896800000995d */ /* 0x004fea0003900000 */
[----:B------:R-:W2:Y:S02]  /*10e10*/  @!P1 SYNCS.PHASECHK.TRANS64 P1, [R11+URZ+0x2a820], R22 ;  /* 0x02a820160b0095a7 */ /* 0x000ea4000802007f */
[----:B--2---:R-:W-:Y:S05]  /*10e20*/  @!P1 BRA `(.L_x_35) ;  /* 0xfffffffc00f09947 */ /* 0x004fea000383ffff */
[----:B------:R-:W-:Y:S05]  /*10e30*/  BRA `(.L_x_76) ;  /* 0xffffffdc00e07947 */ /* 0x000fea000383ffff */
        .weak           $__internal_0_$__cuda_sm20_rcp_rn_f32_slowpath
        .type           $__internal_0_$__cuda_sm20_rcp_rn_f32_slowpath,@function
        .size           $__internal_0_$__cuda_sm20_rcp_rn_f32_slowpath,(.L_x_82 - $__internal_0_$__cuda_sm20_rcp_rn_f32_slowpath)
$__internal_0_$__cuda_sm20_rcp_rn_f32_slowpath:
[----:B------:R-:W-:Y:S01]  /*10e40*/  IMAD.SHL.U32 R3, R4, 0x2, RZ ;  /* 0x0000000204037824 */ /* 0x000fe200078e00ff */
[----:B------:R-:W-:Y:S04]  /*10e50*/  BSSY B2, `(.L_x_77) ;  /* 0x0000030000027945 */ /* 0x000fe80003800000 */
[----:B------:R-:W-:-:S04]  /*10e60*/  SHF.R.U32.HI R25, RZ, 0x18, R3 ;  /* 0x00000018ff197819 */ /* 0x000fc80000011603 */
[----:B------:R-:W-:-:S13]  /*10e70*/  ISETP.NE.U32.AND P0, PT, R25, RZ, PT ;  /* 0x000000ff1900720c */ /* 0x000fda0003f05070 */
[----:B------:R-:W-:Y:S05]  /*10e80*/  @P0 BRA `(.L_x_78) ;  /* 0x0000000000280947 */ /* 0x000fea0003800000 */
[----:B------:R-:W-:-:S04]  /*10e90*/  SHF.L.U32 R3, R4, 0x1, RZ ;  /* 0x0000000104037819 */ /* 0x000fc800000006ff */
[----:B------:R-:W-:-:S13]  /*10ea0*/  ISETP.NE.AND P0, PT, R3, RZ, PT ;  /* 0x000000ff0300720c */ /* 0x000fda0003f05270 */
[----:B------:R-:W-:Y:S01]  /*10eb0*/  @P0 FFMA R14, R4, 1.84467440737095516160e+19, RZ ;  /* 0x5f800000040e0823 */ /* 0x000fe200000000ff */
[----:B------:R-:W-:Y:S08]  /*10ec0*/  @!P0 MUFU.RCP R5, R4 ;  /* 0x0000000400058308 */ /* 0x000ff00000001000 */
[----:B------:R-:W1:Y:S02]  /*10ed0*/  @P0 MUFU.RCP R3, R14 ;  /* 0x0000000e00030308 */ /* 0x000e640000001000 */
[----:B-1----:R-:W-:-:S04]  /*10ee0*/  @P0 FFMA R18, R14, R3, -1 ;  /* 0xbf8000000e120423 */ /* 0x002fc80000000003 */
[----:B------:R-:W-:-:S04]  /*10ef0*/  @P0 FADD.FTZ R18, -R18, -RZ ;  /* 0x800000ff12120221 */ /* 0x000fc80000010100 */
[----:B------:R-:W-:-:S04]  /*10f00*/  @P0 FFMA R3, R3, R18, R3 ;  /* 0x0000001203030223 */ /* 0x000fc80000000003 */
[----:B------:R-:W-:Y:S01]  /*10f10*/  @P0 FFMA R5, R3, 1.84467440737095516160e+19, RZ ;  /* 0x5f80000003050823 */ /* 0x000fe200000000ff */
[----:B------:R-:W-:Y:S06]  /*10f20*/  BRA `(.L_x_79) ;  /* 0x0000000000887947 */ /* 0x000fec0003800000 */
.L_x_78:
[----:B------:R-:W-:-:S04]  /*10f30*/  IADD3 R27, R25, -0xfd, RZ ;  /* 0xffffff03191b7810 */ /* 0x000fc80007ffe0ff */
[----:B------:R-:W-:-:S13]  /*10f40*/  ISETP.GT.U32.AND P0, PT, R27, 0x1, PT ;  /* 0x000000011b00780c */ /* 0x000fda0003f04070 */
[----:B------:R-:W-:Y:S05]  /*10f50*/  @P0 BRA `(.L_x_80) ;  /* 0x0000000000780947 */ /* 0x000fea0003800000 */
[----:B------:R-:W-:Y:S02]  /*10f60*/  LOP3.LUT R3, R4, 0x7fffff, RZ, 0xc0, !PT ;  /* 0x007fffff04037812 */ /* 0x000fe400078ec0ff */
[----:B------:R-:W-:Y:S02]  /*10f70*/  MOV R20, 0x3 ;  /* 0x0000000300147802 */ /* 0x000fe40000000f00 */
[----:B------:R-:W-:Y:S02]  /*10f80*/  LOP3.LUT R3, R3, 0x3f800000, RZ, 0xfc, !PT ;  /* 0x3f80000003037812 */ /* 0x000fe400078efcff */
[----:B------:R-:W-:Y:S02]  /*10f90*/  SHF.L.U32 R20, R20, R27, RZ ;  /* 0x0000001b14147219 */ /* 0x000fe400000006ff */
[----:B------:R-:W1:Y:S02]  /*10fa0*/  MUFU.RCP R14, R3 ;  /* 0x00000003000e7308 */ /* 0x000e640000001000 */
[----:B-1----:R-:W-:-:S04]  /*10fb0*/  FFMA R5, R3, R14, -1 ;  /* 0xbf80000003057423 */ /* 0x002fc8000000000e */
[----:B------:R-:W-:-:S04]  /*10fc0*/  FADD.FTZ R5, -R5, -RZ ;  /* 0x800000ff05057221 */ /* 0x000fc80000010100 */
[CCC-:B------:R-:W-:Y:S01]  /*10fd0*/  FFMA.RM R18, R14.reuse, R5.reuse, R14.reuse ;  /* 0x000000050e127223 */ /* 0x1c0fe2000000400e */
[----:B------:R-:W-:-:S04]  /*10fe0*/  FFMA.RP R19, R14, R5, R14 ;  /* 0x000000050e137223 */ /* 0x000fc8000000800e */
[C---:B------:R-:W-:Y:S02]  /*10ff0*/  LOP3.LUT R5, R18.reuse, 0x7fffff, RZ, 0xc0, !PT ;  /* 0x007fffff12057812 */ /* 0x040fe400078ec0ff */
[----:B------:R-:W-:Y:S02]  /*11000*/  FSETP.NEU.FTZ.AND P0, PT, R18, R19, PT ;  /* 0x000000131200720b */ /* 0x000fe40003f1d000 */
[----:B------:R-:W-:Y:S02]  /*11010*/  LOP3.LUT R5, R5, 0x800000, RZ, 0xfc, !PT ;  /* 0x0080000005057812 */ /* 0x000fe400078efcff */
[----:B------:R-:W-:Y:S02]  /*11020*/  SEL R14, RZ, 0xffffffff, !P0 ;  /* 0xffffffffff0e7807 */ /* 0x000fe40004000000 */
[----:B------:R-:W-:-:S03]  /*11030*/  LOP3.LUT R20, R20, R5, RZ, 0xc0, !PT ;  /* 0x0000000514147212 */ /* 0x000fc600078ec0ff */
[----:B------:R-:W-:Y:S01]  /*11040*/  IMAD.MOV R14, RZ, RZ, -R14 ;  /* 0x000000ffff0e7224 */ /* 0x000fe200078e0a0e */
[----:B------:R-:W-:-:S04]  /*11050*/  SHF.R.U32.HI R20, RZ, R27, R20 ;  /* 0x0000001bff147219 */ /* 0x000fc80000011614 */
[----:B------:R-:W-:Y:S02]  /*11060*/  LOP3.LUT P1, RZ, R14, R27, R5, 0xf8, !PT ;  /* 0x0000001b0eff7212 */ /* 0x000fe4000782f805 */
[C---:B------:R-:W-:Y:S02]  /*11070*/  LOP3.LUT P0, RZ, R20.reuse, 0x1, RZ, 0xc0, !PT ;  /* 0x0000000114ff7812 */ /* 0x040fe4000780c0ff */
[----:B------:R-:W-:Y:S02]  /*11080*/  LOP3.LUT P2, RZ, R20, 0x2, RZ, 0xc0, !PT ;  /* 0x0000000214ff7812 */ /* 0x000fe4000784c0ff */
[----:B------:R-:W-:Y:S02]  /*11090*/  IADD3 R14, R25, -0xfc, RZ ;  /* 0xffffff04190e7810 */ /* 0x000fe40007ffe0ff */
[----:B------:R-:W-:Y:S02]  /*110a0*/  PLOP3.LUT P0, PT, P0, P1, P2, 0xe0, 0x0 ;  /* 0x000000000000781c */ /* 0x000fe40000703c20 */
[----:B------:R-:W-:-:S02]  /*110b0*/  LOP3.LUT P1, RZ, R4, 0x7fffff, RZ, 0xc0, !PT ;  /* 0x007fffff04ff7812 */ /* 0x000fc4000782c0ff */
[----:B------:R-:W-:Y:S02]  /*110c0*/  SEL R3, RZ, 0x1, !P0 ;  /* 0x00000001ff037807 */ /* 0x000fe40004000000 */
[----:B------:R-:W-:Y:S02]  /*110d0*/  SHF.R.U32.HI R5, RZ, R14, R5 ;  /* 0x0000000eff057219 */ /* 0x000fe40000011605 */
[----:B------:R-:W-:-:S04]  /*110e0*/  IADD3 R3, -R3, RZ, RZ ;  /* 0x000000ff03037210 */ /* 0x000fc80007ffe1ff */
[----:B------:R-:W-:-:S13]  /*110f0*/  ISETP.GE.AND P0, PT, R3, RZ, PT ;  /* 0x000000ff0300720c */ /* 0x000fda0003f06270 */
[----:B------:R-:W-:-:S05]  /*11100*/  @!P0 IADD3 R5, R5, 0x1, RZ ;  /* 0x0000000105058810 */ /* 0x000fca0007ffe0ff */
[----:B------:R-:W-:-:S05]  /*11110*/  @!P1 IMAD.SHL.U32 R5, R5, 0x2, RZ ;  /* 0x0000000205059824 */ /* 0x000fca00078e00ff */
[----:B------:R-:W-:Y:S01]  /*11120*/  LOP3.LUT R5, R5, 0x80000000, R4, 0xf8, !PT ;  /* 0x8000000005057812 */ /* 0x000fe200078ef804 */
[----:B------:R-:W-:Y:S06]  /*11130*/  BRA `(.L_x_79) ;  /* 0x0000000000047947 */ /* 0x000fec0003800000 */
.L_x_80:
[----:B------:R1:W2:Y:S02]  /*11140*/  MUFU.RCP R5, R4 ;  /* 0x0000000400057308 */ /* 0x0002a40000001000 */
.L_x_79:
[----:B------:R-:W-:Y:S05]  /*11150*/  BSYNC B2 ;  /* 0x0000000000027941 */ /* 0x000fea0003800000 */
.L_x_77:
[----:B--2---:R-:W-:Y:S02]  /*11160*/  MOV R3, R5 ;  /* 0x0000000500037202 */ /* 0x004fe40000000f00 */
[----:B-1----:R-:W-:Y:S02]  /*11170*/  MOV R4, R21 ;  /* 0x0000001500047202 */ /* 0x002fe40000000f00 */
[----:B------:R-:W-:-:S04]  /*11180*/  MOV R5, 0x0 ;  /* 0x0000000000057802 */ /* 0x000fc80000000f00 */
[----:B------:R-:W-:Y:S05]  /*11190*/  RET.REL.NODEC R4 `(_ZN7cutlass13device_kernelINS_4fmha6kernel13FmhaKernelTmaINS1_10collective15FmhaMainloopTmaINS_10bfloat16_tEfN4cute5tupleIJNS7_1CILi64EEENS9_ILi256EEENS9_ILi80EEEEEENS4_13DefaultFusionEJEEENS4_15FmhaFwdEpilogueIS6_fNS8_IJSA_SC_SB_EEEEEJEEEEEvNT_6ParamsE) ;  /* 0xfffffeec04987950 */ /* 0x000fea0003c3ffff */
.L_x_81:
[----:B------:R-:W-:-:S00]  /*111a0*/  BRA `(.L_x_81) ;  /* 0xfffffffc00fc7947 */ /* 0x000fc0000383ffff */
[----:B------:R-:W-:-:S00]  /*111b0*/  NOP ;  /* 0x0000000000007918 */ /* 0x000fc00000000000 */
        /* <DEDUP_REMOVED lines=12> */
.L_x_82:


//--------------------- .nv.global.init           --------------------------
	.section	.nv.global.init,"aw",@progbits
.nv.global.init:
	.type		$str$23,@object
	.size		$str$23,($str$24 - $str$23)
$str$23:
        /*0000*/ 	.byte	0x28, 0x61, 0x64, 0x64, 0x72, 0x65, 0x73, 0x73, 0x20, 0x26, 0x20, 0x6d, 0x61, 0x73, 0x6b, 0x29
        /*0010*/ 	.byte	0x20, 0x3d, 0x3d, 0x20, 0x30, 0x00
	.type		$str$24,@object
	.size		$str$24,(__unnamed_1 - $str$24)
$str$24:
        /*0016*/ 	.byte	0x2f, 0x74, 0x6d, 0x70, 0x2f, 0x63, 0x75, 0x74, 0x6c, 0x61, 0x73, 0x73, 0x5f, 0x73, 0x77, 0x65
        /*0026*/ 	.byte	0x65, 0x70, 0x5f, 0x73, 0x72, 0x63, 0x2f, 0x69, 0x6e, 0x63, 0x6c, 0x75, 0x64, 0x65, 0x2f, 0x63
        /*0036*/ 	.byte	0x75, 0x74, 0x65, 0x2f, 0x70, 0x6f, 0x69, 0x6e, 0x74, 0x65, 0x72, 0x5f, 0x66, 0x6c, 0x61, 0x67
        /*0046*/ 	.byte	0x67, 0x65, 0x64, 0x2e, 0x68, 0x70, 0x70, 0x00
	.type		__unnamed_1,@object
	.size		__unnamed_1,(__unnamed_2 - __unnamed_1)
__unnamed_1:
        /*004e*/ 	.byte	0x61, 0x75, 0x74, 0x6f, 0x20, 0x63, 0x75, 0x74, 0x65, 0x3a, 0x3a, 0x61, 0x73, 0x5f, 0x70, 0x6f
        /* <DEDUP_REMOVED lines=27> */
        /*020e*/ 	.byte	0x31, 0x30, 0x32, 0x34, 0x3e, 0x3e, 0x3e, 0x3e, 0x3e, 0x5d, 0x00
	.type		__unnamed_2,@object
	.size		__unnamed_2,(.L_1 - __unnamed_2)
__unnamed_2:
        /* <DEDUP_REMOVED lines=29> */
.L_1:


//--------------------- .nv.shared._ZN7cutlass13device_kernelINS_4fmha6kernel13FmhaKernelTmaINS1_10collective15FmhaMainloopTmaINS_10bfloat16_tEfN4cute5tupleIJNS7_1CILi64EEENS9_ILi256EEENS9_ILi80EEEEEENS4_13DefaultFusionEJEEENS4_15FmhaFwdEpilogueIS6_fNS8_IJSA_SC_SB_EEEEEJEEEEEvNT_6ParamsE --------------------------
	.section	.nv.shared._ZN7cutlass13device_kernelINS_4fmha6kernel13FmhaKernelTmaINS1_10collective15FmhaMainloopTmaINS_10bfloat16_tEfN4cute5tupleIJNS7_1CILi64EEENS9_ILi256EEENS9_ILi80EEEEEENS4_13DefaultFusionEJEEENS4_15FmhaFwdEpilogueIS6_fNS8_IJSA_SC_SB_EEEEEJEEEEEvNT_6ParamsE,"aw",@nobits
	.sectionflags	@""
	.align	16
	.zero		1024


//--------------------- .nv.shared.reserved.0     --------------------------
	.section	.nv.shared.reserved.0,"aw",@nobits
	.weak		__nv_reservedSMEM_offset_0_alias
	.size		__nv_reservedSMEM_offset_0_alias, 0, 0
	.other		__nv_reservedSMEM_offset_0_alias,@"STO_CUDA_RESERVED_SHARED STV_DEFAULT"
__nv_reservedSMEM_offset_0_alias:
	.zero		0


//--------------------- .nv.global                --------------------------
	.section	.nv.global,"aw",@nobits
.nv.global:
	.type		_ZN39_INTERNAL_976e3564_4_k_cu_3d071898_27964cute1_E,@object
	.size		_ZN39_INTERNAL_976e3564_4_k_cu_3d071898_27964cute1_E,(_ZN39_INTERNAL_976e3564_4_k_cu_3d071898_27964cuda3std3__45__cpo6cbeginE - _ZN39_INTERNAL_976e3564_4_k_cu_3d071898_27964cute1_E)
_ZN39_INTERNAL_976e3564_4_k_cu_3d071898_27964cute1_E:
	.zero		1
	.type		_ZN39_INTERNAL_976e3564_4_k_cu_3d071898_27964cuda3std3__45__cpo6cbeginE,@object
	.size		_ZN39_INTERNAL_976e3564_4_k_cu_3d071898_27964cuda3std3__45__cpo6cbeginE,(_ZN39_INTERNAL_976e3564_4_k_cu_3d071898_27964cuda3std3__48in_placeE - _ZN39_INTERNAL_976e3564_4_k_cu_3d071898_27964cuda3std3__45__cpo6cbeginE)
_ZN39_INTERNAL_976e3564_4_k_cu_3d071898_27964cuda3std3__45__cpo6cbeginE:
	.zero		1
	.type		_ZN39_INTERNAL_976e3564_4_k_cu_3d071898_27964cuda3std3__48in_placeE,@object
	.size		_ZN39_INTERNAL_976e3564_4_k_cu_3d071898_27964cuda3std3__48in_placeE,(_ZN39_INTERNAL_976e3564_4_k_cu_3d071898_27964cuda3std6ranges3__45__cpo9iter_moveE - _ZN39_INTERNAL_976e3564_4_k_cu_3d071898_27964cuda3std3__48in_placeE)
_ZN39_INTERNAL_976e3564_4_k_cu_3d071898_27964cuda3std3__48in_placeE:
	.zero		1
	.type		_ZN39_INTERNAL_976e3564_4_k_cu_3d071898_27964cuda3std6ranges3__45__cpo9iter_moveE,@object
	.size		_ZN39_INTERNAL_976e3564_4_k_cu_3d071898_27964cuda3std6ranges3__45__cpo9iter_moveE,(_ZN39_INTERNAL_976e3564_4_k_cu_3d071898_27964cuda3std3__45__cpo5beginE - _ZN39_INTERNAL_976e3564_4_k_cu_3d071898_27964cuda3std6ranges3__45__cpo9iter_moveE)
_ZN39_INTERNAL_976e3564_4_k_cu_3d071898_27964cuda3std6ranges3__45__cpo9iter_moveE:
	.zero		1
	.type		_ZN39_INTERNAL_976e3564_4_k_cu_3d071898_27964cuda3std3__45__cpo5beginE,@object
	.size		_ZN39_INTERNAL_976e3564_4_k_cu_3d071898_27964cuda3std3__45__cpo5beginE,(_ZN39_INTERNAL_976e3564_4_k_cu_3d071898_27964cuda3std3__441_GLOBAL__N__976e3564_4_k_cu_3d071898_27966ignoreE - _ZN39_INTERNAL_976e3564_4_k_cu_3d071898_27964cuda3std3__45__cpo5beginE)
_ZN39_INTERNAL_976e3564_4_k_cu_3d071898_27964cuda3std3__45__cpo5beginE:
	.zero		1
	.type		_ZN39_INTERNAL_976e3564_4_k_cu_3d071898_27964cuda3std3__441_GLOBAL__N__976e3564_4_k_cu_3d071898_27966ignoreE,@object
	.size		_ZN39_INTERNAL_976e3564_4_k_cu_3d071898_27964cuda3std3__441_GLOBAL__N__976e3564_4_k_cu_3d071898_27966ignoreE,(_ZN39_INTERNAL_976e3564_4_k_cu_3d071898_27964cute7productE - _ZN39_INTERNAL_976e3564_4_k_cu_3d071898_27964cuda3std3__441_GLOBAL__N__976e3564_4_k_cu_3d071898_27966ignoreE)
_ZN39_INTERNAL_976e3564_4_k_cu_3d071898_27964cuda3std3__441_GLOBAL__N__976e3564_4_k_cu_3d071898_27966ignoreE:
	.zero		1
	.type		_ZN39_INTERNAL_976e3564_4_k_cu_3d071898_27964cute7productE,@object
	.size		_ZN39_INTERNAL_976e3564_4_k_cu_3d071898_27964cute7productE,(_ZN39_INTERNAL_976e3564_4_k_cu_3d071898_27964cuda3std3__45__cpo3endE - _ZN39_INTERNAL_976e3564_4_k_cu_3d071898_27964cute7productE)
_ZN39_INTERNAL_976e3564_4_k_cu_3d071898_27964cute7productE:
	.zero		1
	.type		_ZN39_INTERNAL_976e3564_4_k_cu_3d071898_27964cuda3std3__45__cpo3endE,@object
	.size		_ZN39_INTERNAL_976e3564_4_k_cu_3d071898_27964cuda3std3__45__cpo3endE,(_ZN39_INTERNAL_976e3564_4_k_cu_3d071898_27964cuda3std3__419piecewise_constructE - _ZN39_INTERNAL_976e3564_4_k_cu_3d071898_27964cuda3std3__45__cpo3endE)
_ZN39_INTERNAL_976e3564_4_k_cu_3d071898_27964cuda3std3__45__cpo3endE:
	.zero		1
	.type		_ZN39_INTERNAL_976e3564_4_k_cu_3d071898_27964cuda3std3__419piecewise_constructE,@object
	.size		_ZN39_INTERNAL_976e3564_4_k_cu_3d071898_27964cuda3std3__419piecewise_constructE,(_ZN39_INTERNAL_976e3564_4_k_cu_3d071898_27964cuda3std3__45__cpo4cendE - _ZN39_INTERNAL_976e3564_4_k_cu_3d071898_27964cuda3std3__419piecewise_constructE)
_ZN39_INTERNAL_976e3564_4_k_cu_3d071898_27964cuda3std3__419piecewise_constructE:
	.zero		1
	.type		_ZN39_INTERNAL_976e3564_4_k_cu_3d071898_27964cuda3std3__45__cpo4cendE,@object
	.size		_ZN39_INTERNAL_976e3564_4_k_cu_3d071898_27964cuda3std3__45__cpo4cendE,(_ZN39_INTERNAL_976e3564_4_k_cu_3d071898_27964cuda3std6ranges3__45__cpo4swapE - _ZN39_INTERNAL_976e3564_4_k_cu_3d071898_27964cuda3std3__45__cpo4cendE)
_ZN39_INTERNAL_976e3564_4_k_cu_3d071898_27964cuda3std3__45__cpo4cendE:
	.zero		1
	.type		_ZN39_INTERNAL_976e3564_4_k_cu_3d071898_27964cuda3std6ranges3__45__cpo4swapE,@object
	.size		_ZN39_INTERNAL_976e3564_4_k_cu_3d071898_27964cuda3std6ranges3__45__cpo4swapE,(.L_9 - _ZN39_INTERNAL_976e3564_4_k_cu_3d071898_27964cuda3std6ranges3__45__cpo4swapE)
_ZN39_INTERNAL_976e3564_4_k_cu_3d071898_27964cuda3std6ranges3__45__cpo4swapE:
	.zero		1
.L_9:


//--------------------- .nv.constant0._ZN7cutlass13device_kernelINS_4fmha6kernel13FmhaKernelTmaINS1_10collective15FmhaMainloopTmaINS_10bfloat16_tEfN4cute5tupleIJNS7_1CILi64EEENS9_ILi256EEENS9_ILi80EEEEEENS4_13DefaultFusionEJEEENS4_15FmhaFwdEpilogueIS6_fNS8_IJSA_SC_SB_EEEEEJEEEEEvNT_6ParamsE --------------------------
	.section	.nv.constant0._ZN7cutlass13device_kernelINS_4fmha6kernel13FmhaKernelTmaINS1_10collective15FmhaMainloopTmaINS_10bfloat16_tEfN4cute5tupleIJNS7_1CILi64EEENS9_ILi256EEENS9_ILi80EEEEEENS4_13DefaultFusionEJEEENS4_15FmhaFwdEpilogueIS6_fNS8_IJSA_SC_SB_EEEEEJEEEEEvNT_6ParamsE,"a",@progbits
	.sectionflags	@""
	.align	4
.nv.constant0._ZN7cutlass13device_kernelINS_4fmha6kernel13FmhaKernelTmaINS1_10collective15FmhaMainloopTmaINS_10bfloat16_tEfN4cute5tupleIJNS7_1CILi64EEENS9_ILi256EEENS9_ILi80EEEEEENS4_13DefaultFusionEJEEENS4_15FmhaFwdEpilogueIS6_fNS8_IJSA_SC_SB_EEEEEJEEEEEvNT_6ParamsE:
	.zero		2688


//--------------------- SYMBOLS --------------------------

	.type		.nv.reservedSmem.offset0,@object
	.size		.nv.reservedSmem.offset0,0x4
	.type		__assertfail,@function
